def matmul_kernel(
    a_ptr,
    b_ptr,
    c_ptr,
    M,
    N,
    K,
    stride_am,
    stride_ak,
    stride_bk,
    stride_bn,
    stride_cm,
    stride_cn,
    BLOCK_M: tl.constexpr,
    BLOCK_N: tl.constexpr,
    BLOCK_K: tl.constexpr,
    GROUP_M: tl.constexpr,
):
    pid = tl.program_id(axis=0)
    num_pid_m = tl.cdiv(M, BLOCK_M)
    num_pid_n = tl.cdiv(N, BLOCK_N)
    num_pid_in_group = GROUP_M * num_pid_n
    group_id = pid // num_pid_in_group
    first_pid_m = group_id * GROUP_M
    group_size_m = min(num_pid_m - first_pid_m, GROUP_M)
    pid_m = first_pid_m + ((pid % num_pid_in_group) % group_size_m)
    pid_n = (pid % num_pid_in_group) // group_size_m

    offs_am = (pid_m * BLOCK_M + tl.arange(0, BLOCK_M)) % M
    offs_bn = (pid_n * BLOCK_N + tl.arange(0, BLOCK_N)) % N
    offs_k = tl.arange(0, BLOCK_K)
    a_ptrs = a_ptr + offs_am[:, None] * stride_am + offs_k[None, :] * stride_ak
    b_ptrs = b_ptr + offs_k[:, None] * stride_bk + offs_bn[None, :] * stride_bn

    acc = tl.zeros((BLOCK_M, BLOCK_N), dtype=tl.float32)
    for kk in range(0, tl.cdiv(K, BLOCK_K)):
        a = tl.load(a_ptrs, mask=offs_k[None, :] < K - kk * BLOCK_K, other=0.0)
        b = tl.load(b_ptrs, mask=offs_k[:, None] < K - kk * BLOCK_K, other=0.0)
        acc = tl.dot(a, b, acc)
        a_ptrs += BLOCK_K * stride_ak
        b_ptrs += BLOCK_K * stride_bk

    c = acc.to(c_ptr.dtype.element_ty)
    offs_cm = pid_m * BLOCK_M + tl.arange(0, BLOCK_M)
    offs_cn = pid_n * BLOCK_N + tl.arange(0, BLOCK_N)
    c_ptrs = c_ptr + offs_cm[:, None] * stride_cm + offs_cn[None, :] * stride_cn
    mask = (offs_cm[:, None] < M) & (offs_cn[None, :] < N)
    tl.store(c_ptrs, c, mask=mask)

# config = {"BLOCK_K": 32, "BLOCK_M": 16, "BLOCK_N": 128, "GROUP_M": 8, "arch": "sm_100", "dtype": "bf16", "num_ctas": 1, "num_stages": 2, "num_warps": 8}
# arch = sm_100


// ===== COMPILED SASS (sm_100a) =====

	.target	sm_100a

	.elftype	@"ET_EXEC"


//--------------------- .note.nv.tkinfo           --------------------------
	.section	.note.nv.tkinfo,"",@"SHT_NOTE"
	.sectionflags	@"SHF_NOTE_NV_TKINFO"
	.tkinfo
        /*0018*/ 	.word	0x00000081
        /*0030*/ 	.string	""
        /*0030*/ 	.string	"ptxas-blackwell"
        /*0030*/ 	.string	"Cuda compilation tools, release 12.9, V12.9.86"
        /*0030*/ 	.string	"Build cuda_12.9.r12.9/compiler.36037853_0"
        /*0030*/ 	.string	"-v  -suppress-debug-info  -lineinfo  -arch sm_100a "



//--------------------- .note.nv.cuver            --------------------------
	.section	.note.nv.cuver,"",@"SHT_NOTE"
	.sectionflags	@"SHF_NOTE_NV_CUVER"
        /*0018*/ 	.short	0x0001
        /*001a*/ 	.short	0x0064
        /*001c*/ 	.short	0x0001
        /*001e*/ 	.short	0x0000
        /*0020*/ 	.short	0x0001
        /*0022*/ 	.short	0x0000


//--------------------- .nv.info                  --------------------------
	.section	.nv.info,"",@"SHT_CUDA_INFO"
	.align	4


	//----- nvinfo : EIATTR_REGCOUNT
	.align		4
        /*0000*/ 	.byte	0x04, 0x2f
        /*0002*/ 	.short	(.L_1 - .L_0)
	.align		4
.L_0:
        /*0004*/ 	.word	index@(matmul_kernel)
        /*0008*/ 	.word	0x00000050


	//----- nvinfo : EIATTR_FRAME_SIZE
	.align		4
.L_1:
        /*000c*/ 	.byte	0x04, 0x11
        /*000e*/ 	.short	(.L_3 - .L_2)
	.align		4
.L_2:
        /*0010*/ 	.word	index@(matmul_kernel)
        /*0014*/ 	.word	0x00000000


	//----- nvinfo : EIATTR_MIN_STACK_SIZE
	.align		4
.L_3:
        /*0018*/ 	.byte	0x04, 0x12
        /*001a*/ 	.short	(.L_5 - .L_4)
	.align		4
.L_4:
        /*001c*/ 	.word	index@(matmul_kernel)
        /*0020*/ 	.word	0x00000000
.L_5:


//--------------------- .nv.info.matmul_kernel    --------------------------
	.section	.nv.info.matmul_kernel,"",@"SHT_CUDA_INFO"
	.sectionflags	@""
	.align	4


	//----- nvinfo : EIATTR_CUDA_API_VERSION
	.align		4
        /*0000*/ 	.byte	0x04, 0x37
        /*0002*/ 	.short	(.L_7 - .L_6)
.L_6:
        /*0004*/ 	.word	0x00000081


	//----- nvinfo : EIATTR_KPARAM_INFO
	.align		4
.L_7:
        /*0008*/ 	.byte	0x04, 0x17
        /*000a*/ 	.short	(.L_9 - .L_8)
.L_8:
        /*000c*/ 	.word	0x00000000
        /*0010*/ 	.short	0x000d
        /*0012*/ 	.short	0x0048
        /*0014*/ 	.byte	0x00, 0xf4, 0x21, 0x00


	//----- nvinfo : EIATTR_KPARAM_INFO
	.align		4
.L_9:
        /*0018*/ 	.byte	0x04, 0x17
        /*001a*/ 	.short	(.L_11 - .L_10)
.L_10:
        /*001c*/ 	.word	0x00000000
        /*0020*/ 	.short	0x000c
        /*0022*/ 	.short	0x0040
        /*0024*/ 	.byte	0x00, 0xf4, 0x21, 0x00


	//----- nvinfo : EIATTR_KPARAM_INFO
	.align		4
.L_11:
        /*0028*/ 	.byte	0x04, 0x17
        /*002a*/ 	.short	(.L_13 - .L_12)
.L_12:
        /*002c*/ 	.word	0x00000000
        /*0030*/ 	.short	0x000b
        /*0032*/ 	.short	0x0038
        /*0034*/ 	.byte	0x00, 0xf0, 0x11, 0x00


	//----- nvinfo : EIATTR_KPARAM_INFO
	.align		4
.L_13:
        /*0038*/ 	.byte	0x04, 0x17
        /*003a*/ 	.short	(.L_15 - .L_14)
.L_14:
        /*003c*/ 	.word	0x00000000
        /*0040*/ 	.short	0x000a
        /*0042*/ 	.short	0x0034
        /*0044*/ 	.byte	0x00, 0xf0, 0x11, 0x00


	//----- nvinfo : EIATTR_KPARAM_INFO
	.align		4
.L_15:
        /*0048*/ 	.byte	0x04, 0x17
        /*004a*/ 	.short	(.L_17 - .L_16)
.L_16:
        /*004c*/ 	.word	0x00000000
        /*0050*/ 	.short	0x0009
        /*0052*/ 	.short	0x0030
        /*0054*/ 	.byte	0x00, 0xf0, 0x11, 0x00


	//----- nvinfo : EIATTR_KPARAM_INFO
	.align		4
.L_17:
        /*0058*/ 	.byte	0x04, 0x17
        /*005a*/ 	.short	(.L_19 - .L_18)
.L_18:
        /*005c*/ 	.word	0x00000000
        /*0060*/ 	.short	0x0008
        /*0062*/ 	.short	0x002c
        /*0064*/ 	.byte	0x00, 0xf0, 0x11, 0x00


	//----- nvinfo : EIATTR_KPARAM_INFO
	.align		4
.L_19:
        /*0068*/ 	.byte	0x04, 0x17
        /*006a*/ 	.short	(.L_21 - .L_20)
.L_20:
        /*006c*/ 	.word	0x00000000
        /*0070*/ 	.short	0x0007
        /*0072*/ 	.short	0x0028
        /*0074*/ 	.byte	0x00, 0xf0, 0x11, 0x00


	//----- nvinfo : EIATTR_KPARAM_INFO
	.align		4
.L_21:
        /*0078*/ 	.byte	0x04, 0x17
        /*007a*/ 	.short	(.L_23 - .L_22)
.L_22:
        /*007c*/ 	.word	0x00000000
        /*0080*/ 	.short	0x0006
        /*0082*/ 	.short	0x0024
        /*0084*/ 	.byte	0x00, 0xf0, 0x11, 0x00


	//----- nvinfo : EIATTR_KPARAM_INFO
	.align		4
.L_23:
        /*0088*/ 	.byte	0x04, 0x17
        /*008a*/ 	.short	(.L_25 - .L_24)
.L_24:
        /*008c*/ 	.word	0x00000000
        /*0090*/ 	.short	0x0005
        /*0092*/ 	.short	0x0020
        /*0094*/ 	.byte	0x00, 0xf0, 0x11, 0x00


	//----- nvinfo : EIATTR_KPARAM_INFO
	.align		4
.L_25:
        /*0098*/ 	.byte	0x04, 0x17
        /*009a*/ 	.short	(.L_27 - .L_26)
.L_26:
        /*009c*/ 	.word	0x00000000
        /*00a0*/ 	.short	0x0004
        /*00a2*/ 	.short	0x001c
        /*00a4*/ 	.byte	0x00, 0xf0, 0x11, 0x00


	//----- nvinfo : EIATTR_KPARAM_INFO
	.align		4
.L_27:
        /*00a8*/ 	.byte	0x04, 0x17
        /*00aa*/ 	.short	(.L_29 - .L_28)
.L_28:
        /*00ac*/ 	.word	0x00000000
        /*00b0*/ 	.short	0x0003
        /*00b2*/ 	.short	0x0018
        /*00b4*/ 	.byte	0x00, 0xf0, 0x11, 0x00


	//----- nvinfo : EIATTR_KPARAM_INFO
	.align		4
.L_29:
        /*00b8*/ 	.byte	0x04, 0x17
        /*00ba*/ 	.short	(.L_31 - .L_30)
.L_30:
        /*00bc*/ 	.word	0x00000000
        /*00c0*/ 	.short	0x0002
        /*00c2*/ 	.short	0x0010
        /*00c4*/ 	.byte	0x00, 0xf4, 0x21, 0x00


	//----- nvinfo : EIATTR_KPARAM_INFO
	.align		4
.L_31:
        /*00c8*/ 	.byte	0x04, 0x17
        /*00ca*/ 	.short	(.L_33 - .L_32)
.L_32:
        /*00cc*/ 	.word	0x00000000
        /*00d0*/ 	.short	0x0001
        /*00d2*/ 	.short	0x0008
        /*00d4*/ 	.byte	0x00, 0xf4, 0x21, 0x00


	//----- nvinfo : EIATTR_KPARAM_INFO
	.align		4
.L_33:
        /*00d8*/ 	.byte	0x04, 0x17
        /*00da*/ 	.short	(.L_35 - .L_34)
.L_34:
        /*00dc*/ 	.word	0x00000000
        /*00e0*/ 	.short	0x0000
        /*00e2*/ 	.short	0x0000
        /*00e4*/ 	.byte	0x00, 0xf4, 0x21, 0x00


	//----- nvinfo : EIATTR_SPARSE_MMA_MASK
	.align		4
.L_35:
        /*00e8*/ 	.byte	0x03, 0x50
        /*00ea*/ 	.short	0x0000


	//----- nvinfo : EIATTR_MAXREG_COUNT
	.align		4
        /*00ec*/ 	.byte	0x03, 0x1b
        /*00ee*/ 	.short	0x00ff


	//----- nvinfo : EIATTR_NUM_BARRIERS
	.align		4
        /*00f0*/ 	.byte	0x02, 0x4c
        /*00f2*/ 	.byte	0x01
	.zero		1


	//----- nvinfo : EIATTR_VRC_CTA_INIT_COUNT
	.align		4
        /*00f4*/ 	.byte	0x02, 0x4a
	.zero		1
	.zero		1


	//----- nvinfo : EIATTR_EXIT_INSTR_OFFSETS
	.align		4
        /*00f8*/ 	.byte	0x04, 0x1c
        /*00fa*/ 	.short	(.L_37 - .L_36)


	//   ....[0]....
.L_36:
        /*00fc*/ 	.word	0x00002940


	//   ....[1]....
        /*0100*/ 	.word	0x00002970


	//----- nvinfo : EIATTR_REQNTID
	.align		4
.L_37:
        /*0104*/ 	.byte	0x04, 0x10
        /*0106*/ 	.short	(.L_39 - .L_38)
.L_38:
        /*0108*/ 	.word	0x00000100
        /*010c*/ 	.word	0x00000001
        /*0110*/ 	.word	0x00000001


	//----- nvinfo : EIATTR_CBANK_PARAM_SIZE
	.align		4
.L_39:
        /*0114*/ 	.byte	0x03, 0x19
        /*0116*/ 	.short	0x0050


	//----- nvinfo : EIATTR_PARAM_CBANK
	.align		4
        /*0118*/ 	.byte	0x04, 0x0a
        /*011a*/ 	.short	(.L_41 - .L_40)
	.align		4
.L_40:
        /*011c*/ 	.word	index@(.nv.constant0.matmul_kernel)
        /*0120*/ 	.short	0x0380
        /*0122*/ 	.short	0x0050


	//----- nvinfo : EIATTR_SW_WAR
	.align		4
.L_41:
        /*0124*/ 	.byte	0x04, 0x36
        /*0126*/ 	.short	(.L_43 - .L_42)
.L_42:
        /*0128*/ 	.word	0x00000008
.L_43:


//--------------------- .nv.compat                --------------------------
	.section	.nv.compat,"",@"SHT_CUDA_COMPAT_INFO"
	.align	4
        /*0000*/ 	.byte	0x02, 0x02, 0x01, 0x00, 0x02, 0x05, 0x05, 0x00, 0x02, 0x03, 0x00, 0x00, 0x02, 0x06, 0x01, 0x00


//--------------------- .nv.callgraph             --------------------------
	.section	.nv.callgraph,"",@"SHT_CUDA_CALLGRAPH"
	.align	4
	.sectionentsize	8
	.align		4
        /*0000*/ 	.word	0x00000000
	.align		4
        /*0004*/ 	.word	0xffffffff
	.align		4
        /*0008*/ 	.word	0x00000000
	.align		4
        /*000c*/ 	.word	0xfffffffe
	.align		4
        /*0010*/ 	.word	0x00000000
	.align		4
        /*0014*/ 	.word	0xfffffffd
	.align		4
        /*0018*/ 	.word	0x00000000
	.align		4
        /*001c*/ 	.word	0xfffffffc


//--------------------- .text.matmul_kernel       --------------------------
	.section	.text.matmul_kernel,"ax",@progbits
	.align	128
        .global         matmul_kernel
        .type           matmul_kernel,@function
        .size           matmul_kernel,(.L_x_3 - matmul_kernel)
        .other          matmul_kernel,@"STO_CUDA_ENTRY STV_DEFAULT"
matmul_kernel:
.text.matmul_kernel:
[----:B------:R-:W0:Y:S08]  /*0000*/  LDC R1, c[0x0][0x37c] ;  /* 0x0000df00ff017b82 */ /* 0x000e300000000800 */
[----:B------:R-:W1:Y:S01]  /*0010*/  LDC.64 R26, c[0x0][0x398] ;  /* 0x0000e600ff1a7b82 */ /* 0x000e620000000a00 */
[----:B------:R-:W2:Y:S01]  /*0020*/  S2R R5, SR_CTAID.X ;  /* 0x0000000000057919 */ /* 0x000ea20000002500 */
[----:B------:R-:W-:Y:S01]  /*0030*/  UMOV UR4, 0x400 ;  /* 0x0000040000047882 */ /* 0x000fe20000000000 */
[----:B------:R-:W3:Y:S05]  /*0040*/  LDCU.64 UR6, c[0x0][0x358] ;  /* 0x00006b00ff0677ac */ /* 0x000eea0008000a00 */
[----:B------:R-:W4:Y:S08]  /*0050*/  LDC R64, c[0x0][0x3a0] ;  /* 0x0000e800ff407b82 */ /* 0x000f300000000800 */
[----:B------:R-:W5:Y:S01]  /*0060*/  S2UR UR5, SR_CgaCtaId ;  /* 0x00000000000579c3 */ /* 0x000f620000008800 */
[----:B-1----:R-:W-:-:S05]  /*0070*/  VIADD R0, R27, 0x7f ;  /* 0x0000007f1b007836 */ /* 0x002fca0000000000 */
[----:B------:R-:W-:Y:S02]  /*0080*/  SHF.R.S32.HI R3, RZ, 0x1f, R0 ;  /* 0x0000001fff037819 */ /* 0x000fe40000011400 */
[----:B----4-:R-:W-:Y:S02]  /*0090*/  IADD3 R64, PT, PT, R64, 0x1f, RZ ;  /* 0x0000001f40407810 */ /* 0x010fe40007ffe0ff */
[----:B------:R-:W-:Y:S02]  /*00a0*/  LEA.HI R3, R3, R0, RZ, 0x7 ;  /* 0x0000000003037211 */ /* 0x000fe400078f38ff */
[----:B--2---:R-:W-:Y:S02]  /*00b0*/  IABS R8, R5 ;  /* 0x0000000500087213 */ /* 0x004fe40000000000 */
[----:B------:R-:W-:Y:S01]  /*00c0*/  SHF.R.S32.HI R3, RZ, 0x7, R3 ;  /* 0x00000007ff037819 */ /* 0x000fe20000011403 */
[----:B-----5:R-:W-:-:S04]  /*00d0*/  ULEA UR4, UR5, UR4, 0x18 ;  /* 0x0000000405047291 */ /* 0x020fc8000f8ec0ff */
[----:B------:R-:W-:-:S05]  /*00e0*/  IMAD.SHL.U32 R4, R3, 0x8, RZ ;  /* 0x0000000803047824 */ /* 0x000fca00078e00ff */
[-C--:B------:R-:W-:Y:S02]  /*00f0*/  IABS R7, R4.reuse ;  /* 0x0000000400077213 */ /* 0x080fe40000000000 */
[----:B------:R-:W-:Y:S02]  /*0100*/  IABS R10, R4 ;  /* 0x00000004000a7213 */ /* 0x000fe40000000000 */
[----:B------:R-:W1:Y:S08]  /*0110*/  I2F.RP R0, R7 ;  /* 0x0000000700007306 */ /* 0x000e700000209400 */
[----:B-1----:R-:W1:Y:S02]  /*0120*/  MUFU.RCP R0, R0 ;  /* 0x0000000000007308 */ /* 0x002e640000001000 */
[----:B-1----:R-:W-:-:S02]  /*0130*/  VIADD R2, R0, 0xffffffe ;  /* 0x0ffffffe00027836 */ /* 0x002fc40000000000 */
[----:B------:R-:W-:-:S04]  /*0140*/  IMAD.MOV R0, RZ, RZ, -R10 ;  /* 0x000000ffff007224 */ /* 0x000fc800078e0a0a */
[----:B------:R1:W2:Y:S02]  /*0150*/  F2I.FTZ.U32.TRUNC.NTZ R3, R2 ;  /* 0x0000000200037305 */ /* 0x0002a4000021f000 */
[----:B-1----:R-:W-:Y:S02]  /*0160*/  IMAD.MOV.U32 R2, RZ, RZ, RZ ;  /* 0x000000ffff027224 */ /* 0x002fe400078e00ff */
[----:B--2---:R-:W-:-:S04]  /*0170*/  IMAD.MOV R6, RZ, RZ, -R3 ;  /* 0x000000ffff067224 */ /* 0x004fc800078e0a03 */
[----:B------:R-:W-:Y:S02]  /*0180*/  IMAD R9, R6, R7, RZ ;  /* 0x0000000706097224 */ /* 0x000fe400078e02ff */
[----:B------:R-:W-:Y:S02]  /*0190*/  IMAD.MOV.U32 R6, RZ, RZ, R8 ;  /* 0x000000ffff067224 */ /* 0x000fe400078e0008 */
[----:B------:R-:W-:-:S06]  /*01a0*/  IMAD.HI.U32 R3, R3, R9, R2 ;  /* 0x0000000903037227 */ /* 0x000fcc00078e0002 */
[----:B------:R-:W-:-:S04]  /*01b0*/  IMAD.HI.U32 R3, R3, R6, RZ ;  /* 0x0000000603037227 */ /* 0x000fc800078e00ff */
[----:B------:R-:W-:-:S05]  /*01c0*/  IMAD R0, R3, R0, R6 ;  /* 0x0000000003007224 */ /* 0x000fca00078e0206 */
[----:B------:R-:W-:-:S13]  /*01d0*/  ISETP.GT.U32.AND P1, PT, R7, R0, PT ;  /* 0x000000000700720c */ /* 0x000fda0003f24070 */
[----:B------:R-:W-:Y:S02]  /*01e0*/  @!P1 IMAD.IADD R0, R0, 0x1, -R7 ;  /* 0x0000000100009824 */ /* 0x000fe400078e0a07 */
[----:B------:R-:W-:Y:S01]  /*01f0*/  @!P1 VIADD R3, R3, 0x1 ;  /* 0x0000000103039836 */ /* 0x000fe20000000000 */
[----:B------:R-:W-:Y:S02]  /*0200*/  ISETP.NE.AND P1, PT, R4, RZ, PT ;  /* 0x000000ff0400720c */ /* 0x000fe40003f25270 */
[----:B------:R-:W-:Y:S02]  /*0210*/  ISETP.GE.U32.AND P0, PT, R0, R7, PT ;  /* 0x000000070000720c */ /* 0x000fe40003f06070 */
[----:B------:R-:W-:-:S04]  /*0220*/  LOP3.LUT R0, R5, R4, RZ, 0x3c, !PT ;  /* 0x0000000405007212 */ /* 0x000fc800078e3cff */
[----:B------:R-:W-:Y:S01]  /*0230*/  ISETP.GE.AND P2, PT, R0, RZ, PT ;  /* 0x000000ff0000720c */ /* 0x000fe20003f46270 */
[----:B------:R-:W-:-:S06]  /*0240*/  VIADD R0, R26, 0xf ;  /* 0x0000000f1a007836 */ /* 0x000fcc0000000000 */
[----:B------:R-:W-:-:S04]  /*0250*/  @P0 VIADD R3, R3, 0x1 ;  /* 0x0000000103030836 */ /* 0x000fc80000000000 */
[----:B------:R-:W-:Y:S01]  /*0260*/  IMAD.MOV.U32 R2, RZ, RZ, R3 ;  /* 0x000000ffff027224 */ /* 0x000fe200078e0003 */
[----:B------:R-:W-:-:S03]  /*0270*/  SHF.R.S32.HI R3, RZ, 0x1f, R0 ;  /* 0x0000001fff037819 */ /* 0x000fc60000011400 */
[----:B------:R-:W-:Y:S01]  /*0280*/  @!P2 IMAD.MOV R2, RZ, RZ, -R2 ;  /* 0x000000ffff02a224 */ /* 0x000fe200078e0a02 */
[----:B------:R-:W-:Y:S02]  /*0290*/  @!P1 LOP3.LUT R2, RZ, R4, RZ, 0x33, !PT ;  /* 0x00000004ff029212 */ /* 0x000fe400078e33ff */
[----:B------:R-:W-:-:S03]  /*02a0*/  LEA.HI R3, R3, R0, RZ, 0x4 ;  /* 0x0000000003037211 */ /* 0x000fc600078f20ff */
[----:B------:R-:W-:Y:S02]  /*02b0*/  IMAD.SHL.U32 R6, R2, 0x8, RZ ;  /* 0x0000000802067824 */ /* 0x000fe400078e00ff */
[----:B------:R-:W-:-:S03]  /*02c0*/  IMAD.MOV R2, RZ, RZ, -R2 ;  /* 0x000000ffff027224 */ /* 0x000fc600078e0a02 */
[----:B------:R-:W-:Y:S01]  /*02d0*/  LEA.HI.SX32 R3, R3, -R6, 0x1c ;  /* 0x8000000603037211 */ /* 0x000fe200078fe2ff */
[----:B------:R-:W-:-:S03]  /*02e0*/  IMAD R11, R4, R2, R5 ;  /* 0x00000002040b7224 */ /* 0x000fc600078e0205 */
[----:B------:R-:W-:-:S04]  /*02f0*/  VIMNMX R8, PT, PT, R3, 0x8, PT ;  /* 0x0000000803087848 */ /* 0x000fc80003fe0100 */
[-C--:B------:R-:W-:Y:S02]  /*0300*/  IABS R7, R8.reuse ;  /* 0x0000000800077213 */ /* 0x080fe40000000000 */
[----:B------:R-:W-:Y:S02]  /*0310*/  IABS R4, R8 ;  /* 0x0000000800047213 */ /* 0x000fe40000000000 */
[----:B------:R-:W1:Y:S08]  /*0320*/  I2F.RP R0, R7 ;  /* 0x0000000700007306 */ /* 0x000e700000209400 */
[----:B-1----:R-:W1:Y:S02]  /*0330*/  MUFU.RCP R0, R0 ;  /* 0x0000000000007308 */ /* 0x002e640000001000 */
[----:B-1----:R-:W-:-:S02]  /*0340*/  VIADD R3, R0, 0xffffffe ;  /* 0x0ffffffe00037836 */ /* 0x002fc40000000000 */
[----:B------:R-:W-:-:S04]  /*0350*/  IMAD.MOV R0, RZ, RZ, -R4 ;  /* 0x000000ffff007224 */ /* 0x000fc800078e0a04 */
[----:B------:R-:W1:Y:S02]  /*0360*/  F2I.FTZ.U32.TRUNC.NTZ R3, R3 ;  /* 0x0000000300037305 */ /* 0x000e64000021f000 */
[----:B-1----:R-:W-:-:S04]  /*0370*/  IMAD.MOV R9, RZ, RZ, -R3 ;  /* 0x000000ffff097224 */ /* 0x002fc800078e0a03 */
[----:B------:R-:W-:Y:S01]  /*0380*/  IMAD.MOV.U32 R2, RZ, RZ, R9 ;  /* 0x000000ffff027224 */ /* 0x000fe200078e0009 */
[----:B------:R-:W-:-:S03]  /*0390*/  IABS R9, R11 ;  /* 0x0000000b00097213 */ /* 0x000fc60000000000 */
[----:B------:R-:W-:Y:S02]  /*03a0*/  IMAD R5, R2, R7, RZ ;  /* 0x0000000702057224 */ /* 0x000fe400078e02ff */
[----:B------:R-:W-:-:S04]  /*03b0*/  IMAD.MOV.U32 R2, RZ, RZ, RZ ;  /* 0x000000ffff027224 */ /* 0x000fc800078e00ff */
[----:B------:R-:W-:Y:S01]  /*03c0*/  IMAD.HI.U32 R2, R3, R5, R2 ;  /* 0x0000000503027227 */ /* 0x000fe200078e0002 */
[----:B------:R-:W-:-:S04]  /*03d0*/  LOP3.LUT R3, R11, R8, RZ, 0x3c, !PT ;  /* 0x000000080b037212 */ /* 0x000fc800078e3cff */
[----:B------:R-:W-:Y:S01]  /*03e0*/  ISETP.GE.AND P2, PT, R3, RZ, PT ;  /* 0x000000ff0300720c */ /* 0x000fe20003f46270 */
[----:B------:R-:W-:-:S04]  /*03f0*/  IMAD.HI.U32 R2, R2, R9, RZ ;  /* 0x0000000902027227 */ /* 0x000fc800078e00ff */
[----:B------:R-:W-:-:S05]  /*0400*/  IMAD R0, R2, R0, R9 ;  /* 0x0000000002007224 */ /* 0x000fca00078e0209 */
[----:B------:R-:W-:-:S13]  /*0410*/  ISETP.GT.U32.AND P1, PT, R7, R0, PT ;  /* 0x000000000700720c */ /* 0x000fda0003f24070 */
[----:B------:R-:W-:Y:S02]  /*0420*/  @!P1 IMAD.IADD R0, R0, 0x1, -R7 ;  /* 0x0000000100009824 */ /* 0x000fe400078e0a07 */
[----:B------:R-:W-:Y:S01]  /*0430*/  @!P1 VIADD R2, R2, 0x1 ;  /* 0x0000000102029836 */ /* 0x000fe20000000000 */
[----:B------:R-:W-:Y:S02]  /*0440*/  ISETP.NE.AND P1, PT, R8, RZ, PT ;  /* 0x000000ff0800720c */ /* 0x000fe40003f25270 */
[----:B------:R-:W-:Y:S02]  /*0450*/  ISETP.GE.U32.AND P0, PT, R0, R7, PT ;  /* 0x000000070000720c */ /* 0x000fe40003f06070 */
[----:B------:R-:W1:Y:S11]  /*0460*/  S2R R0, SR_TID.X ;  /* 0x0000000000007919 */ /* 0x000e760000002100 */
[----:B------:R-:W-:Y:S01]  /*0470*/  @P0 VIADD R2, R2, 0x1 ;  /* 0x0000000102020836 */ /* 0x000fe20000000000 */
[----:B------:R-:W-:-:S03]  /*0480*/  ISETP.GT.AND P0, PT, R64, 0x1f, PT ;  /* 0x0000001f4000780c */ /* 0x000fc60003f04270 */
[----:B------:R-:W-:Y:S01]  /*0490*/  @!P2 IMAD.MOV R2, RZ, RZ, -R2 ;  /* 0x000000ffff02a224 */ /* 0x000fe200078e0a02 */
[----:B------:R-:W-:-:S05]  /*04a0*/  @!P1 LOP3.LUT R2, RZ, R8, RZ, 0x33, !PT ;  /* 0x00000008ff029212 */ /* 0x000fca00078e33ff */
[----:B------:R-:W-:-:S04]  /*04b0*/  IMAD.MOV R3, RZ, RZ, -R2 ;  /* 0x000000ffff037224 */ /* 0x000fc800078e0a02 */
[----:B------:R-:W-:Y:S01]  /*04c0*/  IMAD R3, R8, R3, R11 ;  /* 0x0000000308037224 */ /* 0x000fe200078e020b */
[----:B------:R-:W-:Y:S02]  /*04d0*/  @!P0 CS2R R24, SRZ ;  /* 0x0000000000188805 */ /* 0x000fe4000001ff00 */
[----:B------:R-:W-:Y:S01]  /*04e0*/  @!P0 CS2R R30, SRZ ;  /* 0x00000000001e8805 */ /* 0x000fe2000001ff00 */
[----:B------:R-:W-:Y:S02]  /*04f0*/  IMAD.SHL.U32 R8, R2, 0x80, RZ ;  /* 0x0000008002087824 */ /* 0x000fe400078e00ff */
[----:B------:R-:W-:Y:S01]  /*0500*/  IMAD.IADD R3, R6, 0x1, R3 ;  /* 0x0000000106037824 */ /* 0x000fe200078e0203 */
[C---:B-1----:R-:W-:Y:S01]  /*0510*/  LOP3.LUT R58, R0.reuse, 0xf, RZ, 0xc0, !PT ;  /* 0x0000000f003a7812 */ /* 0x042fe200078ec0ff */
[C---:B------:R-:W-:Y:S01]  /*0520*/  @!P0 IMAD.SHL.U32 R9, R0.reuse, 0x20, RZ ;  /* 0x0000002000098824 */ /* 0x040fe200078e00ff */
[----:B------:R-:W-:Y:S02]  /*0530*/  SHF.R.U32.HI R56, RZ, 0x4, R0 ;  /* 0x00000004ff387819 */ /* 0x000fe40000011600 */
[C---:B------:R-:W-:Y:S01]  /*0540*/  LOP3.LUT R57, R0.reuse, 0x1f, RZ, 0xc0, !PT ;  /* 0x0000001f00397812 */ /* 0x040fe200078ec0ff */
[----:B------:R-:W-:Y:S01]  /*0550*/  IMAD R58, R3, 0x10, R58 ;  /* 0x00000010033a7824 */ /* 0x000fe200078e023a */
[----:B------:R-:W-:-:S02]  /*0560*/  LOP3.LUT R3, R0, 0xe0, RZ, 0xc0, !PT ;  /* 0x000000e000037812 */ /* 0x000fc400078ec0ff */
[----:B------:R-:W-:Y:S02]  /*0570*/  SGXT.U32 R56, R56, 0x4 ;  /* 0x000000043838781a */ /* 0x000fe40000000000 */
[----:B------:R-:W-:Y:S01]  /*0580*/  @!P0 LOP3.LUT R9, R9, 0x60, RZ, 0xc0, !PT ;  /* 0x0000006009098812 */ /* 0x000fe200078ec0ff */
[----:B0--3--:R-:W-:Y:S06]  /*0590*/  @!P0 BRA `(.L_x_0) ;  /* 0x0000001c009c8947 */ /* 0x009fec0003800000 */
[----:B------:R-:W-:Y:S01]  /*05a0*/  IABS R13, R26 ;  /* 0x0000001a000d7213 */ /* 0x000fe20000000000 */
[----:B------:R-:W0:Y:S01]  /*05b0*/  LDC R61, c[0x0][0x3a8] ;  /* 0x0000ea00ff3d7b82 */ /* 0x000e220000000800 */
[----:B------:R-:W-:Y:S01]  /*05c0*/  IABS R2, R27 ;  /* 0x0000001b00027213 */ /* 0x000fe20000000000 */
[----:B------:R-:W1:Y:S01]  /*05d0*/  LDCU UR8, c[0x0][0x3a4] ;  /* 0x00007480ff0877ac */ /* 0x000e620008000800 */
[----:B------:R-:W2:Y:S01]  /*05e0*/  I2F.RP R10, R13 ;  /* 0x0000000d000a7306 */ /* 0x000ea20000209400 */
[----:B------:R-:W-:Y:S02]  /*05f0*/  IABS R14, R58 ;  /* 0x0000003a000e7213 */ /* 0x000fe40000000000 */
[----:B------:R-:W-:Y:S01]  /*0600*/  ISETP.GE.AND P6, PT, R58, RZ, PT ;  /* 0x000000ff3a00720c */ /* 0x000fe20003fc6270 */
[----:B------:R-:W3:Y:S04]  /*0610*/  LDCU UR5, c[0x0][0x3a0] ;  /* 0x00007400ff0577ac */ /* 0x000ee80008000800 */
[----:B------:R-:W4:Y:S08]  /*0620*/  I2F.RP R9, R2 ;  /* 0x0000000200097306 */ /* 0x000f300000209400 */
[----:B--2---:R-:W2:Y:S01]  /*0630*/  MUFU.RCP R10, R10 ;  /* 0x0000000a000a7308 */ /* 0x004ea20000001000 */
[----:B0-----:R-:W-:-:S07]  /*0640*/  IMAD R60, R56, R61, RZ ;  /* 0x0000003d383c7224 */ /* 0x001fce00078e02ff */
[----:B----4-:R-:W0:Y:S01]  /*0650*/  MUFU.RCP R9, R9 ;  /* 0x0000000900097308 */ /* 0x010e220000001000 */
[----:B--2---:R-:W-:-:S07]  /*0660*/  VIADD R4, R10, 0xffffffe ;  /* 0x0ffffffe0a047836 */ /* 0x004fce0000000000 */
[----:B------:R2:W4:Y:S01]  /*0670*/  F2I.FTZ.U32.TRUNC.NTZ R5, R4 ;  /* 0x0000000400057305 */ /* 0x000522000021f000 */
[----:B0-----:R-:W-:-:S07]  /*0680*/  VIADD R6, R9, 0xffffffe ;  /* 0x0ffffffe09067836 */ /* 0x001fce0000000000 */
[----:B------:R0:W5:Y:S01]  /*0690*/  F2I.FTZ.U32.TRUNC.NTZ R7, R6 ;  /* 0x0000000600077305 */ /* 0x000162000021f000 */
[----:B--2---:R-:W-:Y:S02]  /*06a0*/  IMAD.MOV.U32 R4, RZ, RZ, RZ ;  /* 0x000000ffff047224 */ /* 0x004fe400078e00ff */
[----:B----4-:R-:W-:Y:S02]  /*06b0*/  IMAD.MOV R12, RZ, RZ, -R5 ;  /* 0x000000ffff0c7224 */ /* 0x010fe400078e0a05 */
[----:B0-----:R-:W-:Y:S02]  /*06c0*/  IMAD.MOV.U32 R6, RZ, RZ, RZ ;  /* 0x000000ffff067224 */ /* 0x001fe400078e00ff */
[----:B------:R-:W-:Y:S01]  /*06d0*/  IMAD R11, R12, R13, RZ ;  /* 0x0000000d0c0b7224 */ /* 0x000fe200078e02ff */
[----:B------:R-:W-:-:S03]  /*06e0*/  SHF.R.U32.HI R12, RZ, 0x2, R0 ;  /* 0x00000002ff0c7819 */ /* 0x000fc60000011600 */
[----:B------:R-:W-:Y:S01]  /*06f0*/  IMAD.HI.U32 R5, R5, R11, R4 ;  /* 0x0000000b05057227 */ /* 0x000fe200078e0004 */
[----:B------:R-:W-:-:S03]  /*0700*/  LEA.HI R4, R3, R8, RZ, 0x1b ;  /* 0x0000000803047211 */ /* 0x000fc600078fd8ff */
[----:B-----5:R-:W-:Y:S02]  /*0710*/  IMAD.MOV R9, RZ, RZ, -R7 ;  /* 0x000000ffff097224 */ /* 0x020fe400078e0a07 */
[----:B------:R-:W-:-:S04]  /*0720*/  IMAD.HI.U32 R5, R5, R14, RZ ;  /* 0x0000000e05057227 */ /* 0x000fc800078e00ff */
[----:B------:R-:W-:Y:S02]  /*0730*/  IMAD.MOV R10, RZ, RZ, -R5 ;  /* 0x000000ffff0a7224 */ /* 0x000fe400078e0a05 */
[----:B------:R-:W-:Y:S02]  /*0740*/  IMAD R9, R9, R2, RZ ;  /* 0x0000000209097224 */ /* 0x000fe400078e02ff */
[----:B------:R-:W-:Y:S02]  /*0750*/  IMAD R14, R13, R10, R14 ;  /* 0x0000000a0d0e7224 */ /* 0x000fe400078e020e */
[----:B------:R-:W-:Y:S02]  /*0760*/  VIADD R15, R4, 0x78 ;  /* 0x00000078040f7836 */ /* 0x000fe40000000000 */
[----:B------:R-:W-:Y:S01]  /*0770*/  IMAD.HI.U32 R5, R7, R9, R6 ;  /* 0x0000000907057227 */ /* 0x000fe200078e0006 */
[----:B------:R-:W-:Y:S02]  /*0780*/  ISETP.GT.U32.AND P0, PT, R13, R14, PT ;  /* 0x0000000e0d00720c */ /* 0x000fe40003f04070 */
[----:B------:R-:W-:Y:S01]  /*0790*/  IABS R16, R15 ;  /* 0x0000000f00107213 */ /* 0x000fe20000000000 */
[----:B------:R-:W-:Y:S01]  /*07a0*/  IMAD.SHL.U32 R6, R0, 0x2, RZ ;  /* 0x0000000200067824 */ /* 0x000fe200078e00ff */
[----:B------:R-:W-:Y:S01]  /*07b0*/  SHF.R.S32.HI R7, RZ, 0x1f, R64 ;  /* 0x0000001fff077819 */ /* 0x000fe20000011440 */
[----:B------:R-:W-:Y:S01]  /*07c0*/  VIADD R22, R4, 0x68 ;  /* 0x0000006804167836 */ /* 0x000fe20000000000 */
[----:B------:R-:W-:Y:S01]  /*07d0*/  ISETP.GE.AND P2, PT, R15, RZ, PT ;  /* 0x000000ff0f00720c */ /* 0x000fe20003f46270 */
[----:B------:R-:W-:Y:S01]  /*07e0*/  IMAD.HI.U32 R9, R5, R16, RZ ;  /* 0x0000001005097227 */ /* 0x000fe200078e00ff */
[----:B------:R-:W-:-:S02]  /*07f0*/  LOP3.LUT R11, R6, 0x1fe, RZ, 0xc0, !PT ;  /* 0x000001fe060b7812 */ /* 0x000fc400078ec0ff */
[----:B------:R-:W-:Y:S01]  /*0800*/  LEA.HI R64, R7, R64, RZ, 0x5 ;  /* 0x0000004007407211 */ /* 0x000fe200078f28ff */
[----:B------:R-:W-:Y:S01]  /*0810*/  VIADD R17, R4, 0x70 ;  /* 0x0000007004117836 */ /* 0x000fe20000000000 */
[----:B------:R-:W-:Y:S01]  /*0820*/  LOP3.LUT R7, R11, 0x30, R12, 0x78, !PT ;  /* 0x000000300b077812 */ /* 0x000fe200078e780c */
[----:B------:R-:W-:Y:S01]  /*0830*/  IMAD.MOV R11, RZ, RZ, -R9 ;  /* 0x000000ffff0b7224 */ /* 0x000fe200078e0a09 */
[----:B------:R-:W-:Y:S01]  /*0840*/  IABS R18, R22 ;  /* 0x0000001600127213 */ /* 0x000fe20000000000 */
[----:B------:R-:W-:Y:S01]  /*0850*/  @!P0 IMAD.IADD R14, R14, 0x1, -R13 ;  /* 0x000000010e0e8824 */ /* 0x000fe200078e0a0d */
[----:B------:R-:W-:Y:S01]  /*0860*/  IABS R21, R17 ;  /* 0x0000001100157213 */ /* 0x000fe20000000000 */
[----:B------:R-:W-:Y:S01]  /*0870*/  IMAD R16, R2, R11, R16 ;  /* 0x0000000b02107224 */ /* 0x000fe200078e0210 */
[----:B------:R-:W-:Y:S01]  /*0880*/  ISETP.GE.AND P5, PT, R17, RZ, PT ;  /* 0x000000ff1100720c */ /* 0x000fe20003fa6270 */
[----:B------:R-:W-:Y:S01]  /*0890*/  VIADD R12, R4, 0x60 ;  /* 0x00000060040c7836 */ /* 0x000fe20000000000 */
[----:B------:R-:W-:Y:S01]  /*08a0*/  ISETP.GT.U32.AND P0, PT, R13, R14, PT ;  /* 0x0000000e0d00720c */ /* 0x000fe20003f04070 */
[----:B------:R-:W-:Y:S01]  /*08b0*/  IMAD.HI.U32 R9, R5, R18, RZ ;  /* 0x0000001205097227 */ /* 0x000fe200078e00ff */
[----:B------:R-:W-:-:S02]  /*08c0*/  ISETP.GT.U32.AND P3, PT, R2, R16, PT ;  /* 0x000000100200720c */ /* 0x000fc40003f64070 */
[----:B------:R-:W-:Y:S01]  /*08d0*/  IABS R19, R12 ;  /* 0x0000000c00137213 */ /* 0x000fe20000000000 */
[----:B------:R-:W-:Y:S01]  /*08e0*/  IMAD.MOV R9, RZ, RZ, -R9 ;  /* 0x000000ffff097224 */ /* 0x000fe200078e0a09 */
[----:B------:R-:W-:Y:S01]  /*08f0*/  SHF.R.S32.HI R64, RZ, 0x5, R64 ;  /* 0x00000005ff407819 */ /* 0x000fe20000011440 */
[----:B------:R-:W-:-:S04]  /*0900*/  IMAD.HI.U32 R10, R5, R21, RZ ;  /* 0x00000015050a7227 */ /* 0x000fc800078e00ff */
[----:B------:R-:W-:Y:S02]  /*0910*/  IMAD R18, R2, R9, R18 ;  /* 0x0000000902127224 */ /* 0x000fe400078e0212 */
[----:B------:R-:W-:Y:S01]  /*0920*/  @!P0 IADD3 R14, PT, PT, R14, -R13, RZ ;  /* 0x8000000d0e0e8210 */ /* 0x000fe20007ffe0ff */
[----:B------:R-:W-:Y:S01]  /*0930*/  IMAD.HI.U32 R9, R5, R19, RZ ;  /* 0x0000001305097227 */ /* 0x000fe200078e00ff */
[----:B------:R-:W-:Y:S02]  /*0940*/  ISETP.NE.AND P0, PT, R26, RZ, PT ;  /* 0x000000ff1a00720c */ /* 0x000fe40003f05270 */
[----:B------:R-:W-:Y:S01]  /*0950*/  ISETP.GT.U32.AND P4, PT, R2, R18, PT ;  /* 0x000000120200720c */ /* 0x000fe20003f84070 */
[----:B------:R-:W-:Y:S01]  /*0960*/  @!P3 IMAD.IADD R16, R16, 0x1, -R2 ;  /* 0x000000011010b824 */ /* 0x000fe200078e0a02 */
[----:B------:R-:W-:Y:S01]  /*0970*/  ISETP.GE.AND P3, PT, R22, RZ, PT ;  /* 0x000000ff1600720c */ /* 0x000fe20003f66270 */
[----:B------:R-:W-:Y:S02]  /*0980*/  @!P6 IMAD.MOV R14, RZ, RZ, -R14 ;  /* 0x000000ffff0ee224 */ /* 0x000fe400078e0a0e */
[----:B------:R-:W-:Y:S01]  /*0990*/  IMAD.MOV R9, RZ, RZ, -R9 ;  /* 0x000000ffff097224 */ /* 0x000fe200078e0a09 */
[----:B------:R-:W-:Y:S01]  /*09a0*/  ISETP.GT.U32.AND P6, PT, R2, R16, PT ;  /* 0x000000100200720c */ /* 0x000fe20003fc4070 */
[----:B------:R-:W-:-:S02]  /*09b0*/  IMAD.MOV R10, RZ, RZ, -R10 ;  /* 0x000000ffff0a7224 */ /* 0x000fc400078e0a0a */
[C---:B------:R-:W-:Y:S02]  /*09c0*/  IMAD R19, R2.reuse, R9, R19 ;  /* 0x0000000902137224 */ /* 0x040fe400078e0213 */
[----:B------:R-:W-:Y:S01]  /*09d0*/  IMAD R21, R2, R10, R21 ;  /* 0x0000000a02157224 */ /* 0x000fe200078e0215 */
[----:B------:R-:W-:Y:S01]  /*09e0*/  @!P0 LOP3.LUT R14, RZ, R26, RZ, 0x33, !PT ;  /* 0x0000001aff0e8212 */ /* 0x000fe200078e33ff */
[C---:B------:R-:W-:Y:S02]  /*09f0*/  VIADD R23, R4.reuse, 0x58 ;  /* 0x0000005804177836 */ /* 0x040fe40000000000 */
[----:B------:R-:W-:Y:S01]  /*0a00*/  VIADD R40, R4, 0x50 ;  /* 0x0000005004287836 */ /* 0x000fe20000000000 */
[----:B------:R-:W-:Y:S01]  /*0a10*/  ISETP.GT.U32.AND P1, PT, R2, R21, PT ;  /* 0x000000150200720c */ /* 0x000fe20003f24070 */
[----:B------:R-:W-:Y:S01]  /*0a20*/  VIADD R32, R4, 0x40 ;  /* 0x0000004004207836 */ /* 0x000fe20000000000 */
[----:B------:R-:W-:Y:S01]  /*0a30*/  IABS R20, R23 ;  /* 0x0000001700147213 */ /* 0x000fe20000000000 */
[--C-:B------:R-:W-:Y:S01]  /*0a40*/  @!P6 IMAD.IADD R16, R16, 0x1, -R2.reuse ;  /* 0x000000011010e824 */ /* 0x100fe200078e0a02 */
[----:B------:R-:W-:Y:S01]  /*0a50*/  ISETP.GT.U32.AND P6, PT, R2, R19, PT ;  /* 0x000000130200720c */ /* 0x000fe20003fc4070 */
[----:B------:R-:W-:Y:S01]  /*0a60*/  @!P4 IMAD.IADD R18, R18, 0x1, -R2 ;  /* 0x000000011212c824 */ /* 0x000fe200078e0a02 */
[----:B------:R-:W-:Y:S01]  /*0a70*/  IABS R13, R40 ;  /* 0x00000028000d7213 */ /* 0x000fe20000000000 */
[----:B------:R-:W-:Y:S01]  /*0a80*/  IMAD.HI.U32 R10, R5, R20, RZ ;  /* 0x00000014050a7227 */ /* 0x000fe200078e00ff */
[----:B------:R-:W-:-:S02]  /*0a90*/  IABS R17, R32 ;  /* 0x0000002000117213 */ /* 0x000fc40000000000 */
[----:B------:R-:W-:Y:S01]  /*0aa0*/  ISETP.GT.U32.AND P0, PT, R2, R18, PT ;  /* 0x000000120200720c */ /* 0x000fe20003f04070 */
[----:B------:R-:W-:Y:S02]  /*0ab0*/  IMAD.MOV R11, RZ, RZ, -R10 ;  /* 0x000000ffff0b7224 */ /* 0x000fe400078e0a0a */
[----:B------:R-:W-:Y:S01]  /*0ac0*/  @!P1 IMAD.IADD R21, R21, 0x1, -R2 ;  /* 0x0000000115159824 */ /* 0x000fe200078e0a02 */
[----:B------:R-:W-:Y:S01]  /*0ad0*/  ISETP.GE.AND P1, PT, R12, RZ, PT ;  /* 0x000000ff0c00720c */ /* 0x000fe20003f26270 */
[----:B------:R-:W-:-:S03]  /*0ae0*/  IMAD.HI.U32 R9, R5, R13, RZ ;  /* 0x0000000d05097227 */ /* 0x000fc600078e00ff */
[C---:B------:R-:W-:Y:S01]  /*0af0*/  ISETP.GT.U32.AND P4, PT, R2.reuse, R21, PT ;  /* 0x000000150200720c */ /* 0x040fe20003f84070 */
[----:B------:R-:W-:Y:S02]  /*0b00*/  @!P6 IMAD.IADD R19, R19, 0x1, -R2 ;  /* 0x000000011313e824 */ /* 0x000fe400078e0a02 */
[C---:B------:R-:W-:Y:S02]  /*0b10*/  IMAD R20, R2.reuse, R11, R20 ;  /* 0x0000000b02147224 */ /* 0x040fe400078e0214 */
[----:B------:R-:W-:Y:S01]  /*0b20*/  IMAD.HI.U32 R11, R5, R17, RZ ;  /* 0x00000011050b7227 */ /* 0x000fe200078e00ff */
[----:B------:R-:W-:-:S03]  /*0b30*/  ISETP.GT.U32.AND P6, PT, R2, R19, PT ;  /* 0x000000130200720c */ /* 0x000fc60003fc4070 */
[----:B------:R-:W-:Y:S02]  /*0b40*/  IMAD.MOV R9, RZ, RZ, -R9 ;  /* 0x000000ffff097224 */ /* 0x000fe400078e0a09 */
[----:B------:R-:W-:Y:S02]  /*0b50*/  IMAD.MOV R22, RZ, RZ, -R11 ;  /* 0x000000ffff167224 */ /* 0x000fe400078e0a0b */
[----:B------:R-:W-:Y:S02]  /*0b60*/  IMAD R11, R2, R9, R13 ;  /* 0x00000009020b7224 */ /* 0x000fe400078e020d */
[----:B------:R-:W-:Y:S02]  /*0b70*/  VIADD R34, R4, 0x48 ;  /* 0x0000004804227836 */ /* 0x000fe40000000000 */
[----:B------:R-:W-:Y:S01]  /*0b80*/  @!P4 IMAD.IADD R21, R21, 0x1, -R2 ;  /* 0x000000011515c824 */ /* 0x000fe200078e0a02 */
[----:B------:R-:W-:Y:S01]  /*0b90*/  ISETP.GT.U32.AND P4, PT, R2, R20, PT ;  /* 0x000000140200720c */ /* 0x000fe20003f84070 */
[----:B------:R-:W-:Y:S01]  /*0ba0*/  VIADD R41, R4, 0x30 ;  /* 0x0000003004297836 */ /* 0x000fe20000000000 */
[----:B------:R-:W-:Y:S01]  /*0bb0*/  @!P6 IADD3 R19, PT, PT, R19, -R2, RZ ;  /* 0x800000021313e210 */ /* 0x000fe20007ffe0ff */
[C---:B------:R-:W-:Y:S01]  /*0bc0*/  IMAD R13, R2.reuse, R22, R17 ;  /* 0x00000016020d7224 */ /* 0x040fe200078e0211 */
[----:B------:R-:W-:Y:S01]  /*0bd0*/  ISETP.GT.U32.AND P6, PT, R2, R11, PT ;  /* 0x0000000b0200720c */ /* 0x000fe20003fc4070 */
[C---:B------:R-:W-:Y:S01]  /*0be0*/  VIADD R30, R4.reuse, 0x38 ;  /* 0x00000038041e7836 */ /* 0x040fe20000000000 */
[----:B------:R-:W-:Y:S01]  /*0bf0*/  IABS R15, R34 ;  /* 0x00000022000f7213 */ /* 0x000fe20000000000 */
[C---:B------:R-:W-:Y:S01]  /*0c00*/  VIADD R39, R4.reuse, 0x28 ;  /* 0x0000002804277836 */ /* 0x040fe20000000000 */
[----:B------:R-:W-:Y:S01]  /*0c10*/  IABS R31, R41 ;  /* 0x00000029001f7213 */ /* 0x000fe20000000000 */
[----:B------:R-:W-:Y:S01]  /*0c20*/  VIADD R36, R4, 0x18 ;  /* 0x0000001804247836 */ /* 0x000fe20000000000 */
[----:B------:R-:W-:Y:S01]  /*0c30*/  IABS R29, R30 ;  /* 0x0000001e001d7213 */ /* 0x000fe20000000000 */
[----:B------:R-:W-:Y:S01]  /*0c40*/  IMAD.HI.U32 R10, R5, R15, RZ ;  /* 0x0000000f050a7227 */ /* 0x000fe200078e00ff */
[----:B------:R-:W-:-:S02]  /*0c50*/  IABS R22, R39 ;  /* 0x0000002700167213 */ /* 0x000fc40000000000 */
[----:B------:R-:W-:Y:S01]  /*0c60*/  IABS R26, R36 ;  /* 0x00000024001a7213 */ /* 0x000fe20000000000 */
[----:B------:R-:W-:Y:S02]  /*0c70*/  IMAD.MOV R10, RZ, RZ, -R10 ;  /* 0x000000ffff0a7224 */ /* 0x000fe400078e0a0a */
[----:B------:R-:W-:Y:S01]  /*0c80*/  @!P6 IMAD.IADD R11, R11, 0x1, -R2 ;  /* 0x000000010b0be824 */ /* 0x000fe200078e0a02 */
[C---:B------:R-:W-:Y:S01]  /*0c90*/  ISETP.GT.U32.AND P6, PT, R2.reuse, R13, PT ;  /* 0x0000000d0200720c */ /* 0x040fe20003fc4070 */
[----:B------:R-:W-:Y:S02]  /*0ca0*/  IMAD R9, R2, R10, R15 ;  /* 0x0000000a02097224 */ /* 0x000fe400078e020f */
[----:B------:R-:W-:-:S04]  /*0cb0*/  IMAD.HI.U32 R10, R5, R31, RZ ;  /* 0x0000001f050a7227 */ /* 0x000fc800078e00ff */
[----:B------:R-:W-:Y:S02]  /*0cc0*/  @!P4 IMAD.IADD R20, R20, 0x1, -R2 ;  /* 0x000000011414c824 */ /* 0x000fe400078e0a02 */
[----:B------:R-:W-:Y:S02]  /*0cd0*/  IMAD.MOV R10, RZ, RZ, -R10 ;  /* 0x000000ffff0a7224 */ /* 0x000fe400078e0a0a */
[--C-:B------:R-:W-:Y:S01]  /*0ce0*/  @!P0 IMAD.IADD R18, R18, 0x1, -R2.reuse ;  /* 0x0000000112128824 */ /* 0x100fe200078e0a02 */
[C---:B------:R-:W-:Y:S01]  /*0cf0*/  ISETP.GT.U32.AND P4, PT, R2.reuse, R20, PT ;  /* 0x000000140200720c */ /* 0x040fe20003f84070 */
[C---:B------:R-:W-:Y:S01]  /*0d00*/  IMAD R31, R2.reuse, R10, R31 ;  /* 0x0000000a021f7224 */ /* 0x040fe200078e021f */
[----:B------:R-:W-:Y:S01]  /*0d10*/  ISETP.GE.AND P0, PT, R23, RZ, PT ;  /* 0x000000ff1700720c */ /* 0x000fe20003f06270 */
[----:B------:R-:W-:Y:S02]  /*0d20*/  @!P6 IMAD.IADD R13, R13, 0x1, -R2 ;  /* 0x000000010d0de824 */ /* 0x000fe400078e0a02 */
[----:B------:R-:W-:Y:S01]  /*0d30*/  @!P2 IMAD.MOV R16, RZ, RZ, -R16 ;  /* 0x000000ffff10a224 */ /* 0x000fe200078e0a10 */
[----:B------:R-:W-:Y:S01]  /*0d40*/  ISETP.GT.U32.AND P6, PT, R2, R31, PT ;  /* 0x0000001f0200720c */ /* 0x000fe20003fc4070 */
[----:B------:R-:W-:Y:S01]  /*0d50*/  VIADD R38, R4, 0x20 ;  /* 0x0000002004267836 */ /* 0x000fe20000000000 */
[----:B------:R-:W-:Y:S01]  /*0d60*/  ISETP.GT.U32.AND P2, PT, R2, R11, PT ;  /* 0x0000000b0200720c */ /* 0x000fe20003f44070 */
[----:B------:R-:W-:-:S03]  /*0d70*/  IMAD.HI.U32 R12, R5, R29, RZ ;  /* 0x0000001d050c7227 */ /* 0x000fc600078e00ff */
[----:B------:R-:W-:Y:S01]  /*0d80*/  IABS R24, R38 ;  /* 0x0000002600187213 */ /* 0x000fe20000000000 */
[----:B------:R-:W-:Y:S01]  /*0d90*/  @!P4 IMAD.IADD R20, R20, 0x1, -R2 ;  /* 0x000000011414c824 */ /* 0x000fe200078e0a02 */
[----:B------:R-:W-:Y:S01]  /*0da0*/  ISETP.GT.U32.AND P4, PT, R2, R9, PT ;  /* 0x000000090200720c */ /* 0x000fe20003f84070 */
[----:B------:R-:W-:Y:S02]  /*0db0*/  VIADD R37, R4, 0x10 ;  /* 0x0000001004257836 */ /* 0x000fe40000000000 */
[----:B------:R-:W-:-:S03]  /*0dc0*/  IMAD.HI.U32 R10, R5, R22, RZ ;  /* 0x00000016050a7227 */ /* 0x000fc600078e00ff */
[----:B------:R-:W-:Y:S01]  /*0dd0*/  IABS R28, R37 ;  /* 0x00000025001c7213 */ /* 0x000fe20000000000 */
[----:B------:R-:W-:-:S04]  /*0de0*/  IMAD.HI.U32 R15, R5, R26, RZ ;  /* 0x0000001a050f7227 */ /* 0x000fc800078e00ff */
[----:B------:R-:W-:Y:S02]  /*0df0*/  IMAD.MOV R12, RZ, RZ, -R12 ;  /* 0x000000ffff0c7224 */ /* 0x000fe400078e0a0c */
[----:B------:R-:W-:Y:S02]  /*0e00*/  IMAD.MOV R23, RZ, RZ, -R10 ;  /* 0x000000ffff177224 */ /* 0x000fe400078e0a0a */
[----:B------:R-:W-:Y:S02]  /*0e10*/  @!P6 IMAD.IADD R31, R31, 0x1, -R2 ;  /* 0x000000011f1fe824 */ /* 0x000fe400078e0a02 */
[----:B------:R-:W-:Y:S02]  /*0e20*/  IMAD.MOV R33, RZ, RZ, -R15 ;  /* 0x000000ffff217224 */ /* 0x000fe400078e0a0f */
[C---:B------:R-:W-:Y:S02]  /*0e30*/  IMAD R29, R2.reuse, R12, R29 ;  /* 0x0000000c021d7224 */ /* 0x040fe400078e021d */
[----:B------:R-:W-:-:S02]  /*0e40*/  IMAD R15, R2, R23, R22 ;  /* 0x00000017020f7224 */ /* 0x000fc400078e0216 */
[----:B------:R-:W-:Y:S01]  /*0e50*/  @!P0 IMAD.MOV R20, RZ, RZ, -R20 ;  /* 0x000000ffff148224 */ /* 0x000fe200078e0a14 */
[----:B------:R-:W-:Y:S01]  /*0e60*/  ISETP.GT.U32.AND P0, PT, R2, R31, PT ;  /* 0x0000001f0200720c */ /* 0x000fe20003f04070 */
[----:B------:R-:W-:-:S04]  /*0e70*/  IMAD.HI.U32 R12, R5, R24, RZ ;  /* 0x00000018050c7227 */ /* 0x000fc800078e00ff */
[----:B------:R-:W-:-:S04]  /*0e80*/  IMAD.HI.U32 R17, R5, R28, RZ ;  /* 0x0000001c05117227 */ /* 0x000fc800078e00ff */
[--C-:B------:R-:W-:Y:S01]  /*0e90*/  @!P4 IMAD.IADD R9, R9, 0x1, -R2.reuse ;  /* 0x000000010909c824 */ /* 0x100fe200078e0a02 */
[C---:B------:R-:W-:Y:S01]  /*0ea0*/  ISETP.GT.U32.AND P4, PT, R2.reuse, R29, PT ;  /* 0x0000001d0200720c */ /* 0x040fe20003f84070 */
[----:B------:R-:W-:Y:S01]  /*0eb0*/  @!P2 IMAD.IADD R11, R11, 0x1, -R2 ;  /* 0x000000010b0ba824 */ /* 0x000fe200078e0a02 */
[C---:B------:R-:W-:Y:S01]  /*0ec0*/  ISETP.GT.U32.AND P2, PT, R2.reuse, R15, PT ;  /* 0x0000000f0200720c */ /* 0x040fe20003f44070 */
[----:B------:R-:W-:Y:S01]  /*0ed0*/  IMAD.MOV R25, RZ, RZ, -R12 ;  /* 0x000000ffff197224 */ /* 0x000fe200078e0a0c */
[C---:B------:R-:W-:Y:S01]  /*0ee0*/  ISETP.GT.U32.AND P6, PT, R2.reuse, R9, PT ;  /* 0x000000090200720c */ /* 0x040fe20003fc4070 */
[----:B------:R-:W-:Y:S02]  /*0ef0*/  IMAD.MOV R35, RZ, RZ, -R17 ;  /* 0x000000ffff237224 */ /* 0x000fe400078e0a11 */
[C---:B------:R-:W-:Y:S02]  /*0f00*/  IMAD R17, R2.reuse, R25, R24 ;  /* 0x0000001902117224 */ /* 0x040fe400078e0218 */
[C---:B------:R-:W-:Y:S01]  /*0f10*/  IMAD R25, R2.reuse, R35, R28 ;  /* 0x0000002302197224 */ /* 0x040fe200078e021c */
[----:B------:R-:W-:Y:S01]  /*0f20*/  IABS R35, R4 ;  /* 0x0000000400237213 */ /* 0x000fe20000000000 */
[----:B------:R-:W-:Y:S01]  /*0f30*/  @!P5 IMAD.MOV R21, RZ, RZ, -R21 ;  /* 0x000000ffff15d224 */ /* 0x000fe200078e0a15 */
[C---:B------:R-:W-:Y:S01]  /*0f40*/  ISETP.GT.U32.AND P5, PT, R2.reuse, R13, PT ;  /* 0x0000000d0200720c */ /* 0x040fe20003fa4070 */
[----:B------:R-:W-:Y:S01]  /*0f50*/  @!P0 IMAD.IADD R31, R31, 0x1, -R2 ;  /* 0x000000011f1f8824 */ /* 0x000fe200078e0a02 */
[----:B------:R-:W-:Y:S01]  /*0f60*/  ISETP.GT.U32.AND P0, PT, R2, R25, PT ;  /* 0x000000190200720c */ /* 0x000fe20003f04070 */
[----:B------:R-:W-:-:S02]  /*0f70*/  VIADD R10, R4, 0x8 ;  /* 0x00000008040a7836 */ /* 0x000fc40000000000 */
[----:B------:R-:W-:Y:S01]  /*0f80*/  @!P2 IMAD.IADD R15, R15, 0x1, -R2 ;  /* 0x000000010f0fa824 */ /* 0x000fe200078e0a02 */
[----:B------:R-:W-:Y:S01]  /*0f90*/  ISETP.GE.AND P2, PT, R32, RZ, PT ;  /* 0x000000ff2000720c */ /* 0x000fe20003f46270 */
[C---:B------:R-:W-:Y:S01]  /*0fa0*/  IMAD R23, R2.reuse, R33, R26 ;  /* 0x0000002102177224 */ /* 0x040fe200078e021a */
[----:B------:R-:W-:Y:S01]  /*0fb0*/  IABS R33, R10 ;  /* 0x0000000a00217213 */ /* 0x000fe20000000000 */
[----:B------:R-:W-:Y:S01]  /*0fc0*/  @!P1 IMAD.MOV R19, RZ, RZ, -R19 ;  /* 0x000000ffff139224 */ /* 0x000fe200078e0a13 */
[----:B------:R-:W-:Y:S01]  /*0fd0*/  @!P6 IADD3 R9, PT, PT, R9, -R2, RZ ;  /* 0x800000020909e210 */ /* 0x000fe20007ffe0ff */
[--C-:B------:R-:W-:Y:S01]  /*0fe0*/  @!P4 IMAD.IADD R29, R29, 0x1, -R2.reuse ;  /* 0x000000011d1dc824 */ /* 0x100fe200078e0a02 */
[----:B------:R-:W-:Y:S01]  /*0ff0*/  ISETP.GT.U32.AND P6, PT, R2, R17, PT ;  /* 0x000000110200720c */ /* 0x000fe20003fc4070 */
[--C-:B------:R-:W-:Y:S01]  /*1000*/  @!P5 IMAD.IADD R13, R13, 0x1, -R2.reuse ;  /* 0x000000010d0dd824 */ /* 0x100fe200078e0a02 */
[----:B------:R-:W-:Y:S01]  /*1010*/  ISETP.GE.AND P1, PT, R4, RZ, PT ;  /* 0x000000ff0400720c */ /* 0x000fe20003f26270 */
[----:B------:R-:W-:Y:S01]  /*1020*/  IMAD.HI.U32 R4, R5, R33, RZ ;  /* 0x0000002105047227 */ /* 0x000fe200078e00ff */
[----:B------:R-:W-:Y:S01]  /*1030*/  ISETP.GT.U32.AND P5, PT, R2, R23, PT ;  /* 0x000000170200720c */ /* 0x000fe20003fa4070 */
[----:B------:R-:W0:Y:S01]  /*1040*/  LDC R32, c[0x0][0x3ac] ;  /* 0x0000eb00ff207b82 */ /* 0x000e220000000800 */
[----:B------:R-:W-:Y:S01]  /*1050*/  ISETP.GE.AND P4, PT, R40, RZ, PT ;  /* 0x000000ff2800720c */ /* 0x000fe20003f86270 */
[----:B------:R-:W-:Y:S01]  /*1060*/  @!P0 IMAD.IADD R25, R25, 0x1, -R2 ;  /* 0x0000000119198824 */ /* 0x000fe200078e0a02 */
[----:B------:R-:W-:Y:S01]  /*1070*/  ISETP.GT.U32.AND P0, PT, R2, R15, PT ;  /* 0x0000000f0200720c */ /* 0x000fe20003f04070 */
[----:B------:R-:W-:-:S02]  /*1080*/  IMAD.MOV.U32 R26, RZ, RZ, R13 ;  /* 0x000000ffff1a7224 */ /* 0x000fc400078e000d */
[----:B------:R-:W-:Y:S02]  /*1090*/  IMAD.MOV R4, RZ, RZ, -R4 ;  /* 0x000000ffff047224 */ /* 0x000fe400078e0a04 */
[----:B------:R-:W-:Y:S01]  /*10a0*/  @!P3 IMAD.MOV R18, RZ, RZ, -R18 ;  /* 0x000000ffff12b224 */ /* 0x000fe200078e0a12 */
[C---:B------:R-:W-:Y:S01]  /*10b0*/  ISETP.GT.U32.AND P3, PT, R2.reuse, R29, PT ;  /* 0x0000001d0200720c */ /* 0x040fe20003f64070 */
[----:B------:R-:W-:Y:S01]  /*10c0*/  @!P2 IMAD.MOV R26, RZ, RZ, -R26 ;  /* 0x000000ffff1aa224 */ /* 0x000fe200078e0a1a */
[C---:B------:R-:W-:Y:S01]  /*10d0*/  ISETP.GT.U32.AND P2, PT, R2.reuse, R25, PT ;  /* 0x000000190200720c */ /* 0x040fe20003f44070 */
[----:B------:R-:W-:Y:S02]  /*10e0*/  IMAD R33, R2, R4, R33 ;  /* 0x0000000402217224 */ /* 0x000fe400078e0221 */
[----:B------:R-:W-:Y:S02]  /*10f0*/  IMAD.SHL.U32 R4, R0, 0x40, RZ ;  /* 0x0000004000047824 */ /* 0x000fe400078e00ff */
[----:B------:R-:W-:Y:S01]  /*1100*/  @!P6 IMAD.IADD R17, R17, 0x1, -R2 ;  /* 0x000000011111e824 */ /* 0x000fe200078e0a02 */
[----:B------:R-:W-:Y:S01]  /*1110*/  ISETP.GE.AND P6, PT, R30, RZ, PT ;  /* 0x000000ff1e00720c */ /* 0x000fe20003fc6270 */
[----:B------:R-:W-:Y:S01]  /*1120*/  IMAD.HI.U32 R5, R5, R35, RZ ;  /* 0x0000002305057227 */ /* 0x000fe200078e00ff */
[----:B------:R-:W-:-:S03]  /*1130*/  LOP3.LUT R4, R4, 0x1c0, RZ, 0xc0, !PT ;  /* 0x000001c004047812 */ /* 0x000fc600078ec0ff */
[----:B------:R-:W-:Y:S02]  /*1140*/  IMAD.MOV R5, RZ, RZ, -R5 ;  /* 0x000000ffff057224 */ /* 0x000fe400078e0a05 */
[----:B------:R-:W-:Y:S02]  /*1150*/  VIADD R4, R4, UR4 ;  /* 0x0000000404047c36 */ /* 0x000fe40008000000 */
[----:B------:R-:W-:Y:S01]  /*1160*/  IMAD R35, R2, R5, R35 ;  /* 0x0000000502237224 */ /* 0x000fe200078e0223 */
[----:B------:R-:W-:Y:S01]  /*1170*/  SHF.R.S32.HI R5, RZ, 0x6, R0 ;  /* 0x00000006ff057819 */ /* 0x000fe20000011400 */
[--C-:B------:R-:W-:Y:S01]  /*1180*/  @!P3 IMAD.IADD R29, R29, 0x1, -R2.reuse ;  /* 0x000000011d1db824 */ /* 0x100fe200078e0a02 */
[----:B------:R-:W-:Y:S01]  /*1190*/  ISETP.GE.AND P3, PT, R34, RZ, PT ;  /* 0x000000ff2200720c */ /* 0x000fe20003f66270 */
[----:B------:R-:W-:Y:S01]  /*11a0*/  @!P2 IMAD.IADD R25, R25, 0x1, -R2 ;  /* 0x000000011919a824 */ /* 0x000fe200078e0a02 */
[----:B------:R-:W-:Y:S01]  /*11b0*/  ISETP.GE.AND P2, PT, R37, RZ, PT ;  /* 0x000000ff2500720c */ /* 0x000fe20003f46270 */
[----:B------:R-:W-:-:S02]  /*11c0*/  IMAD.MOV.U32 R24, RZ, RZ, R9 ;  /* 0x000000ffff187224 */ /* 0x000fc400078e0009 */
[----:B------:R-:W-:Y:S01]  /*11d0*/  @!P0 IMAD.IADD R15, R15, 0x1, -R2 ;  /* 0x000000010f0f8824 */ /* 0x000fe200078e0a02 */
[----:B------:R-:W-:Y:S01]  /*11e0*/  ISETP.GT.U32.AND P0, PT, R2, R35, PT ;  /* 0x000000230200720c */ /* 0x000fe20003f04070 */
[----:B------:R-:W-:Y:S01]  /*11f0*/  IMAD R37, R3, 0x10, R4 ;  /* 0x0000001003257824 */ /* 0x000fe200078e0204 */
[----:B------:R-:W-:Y:S01]  /*1200*/  SHF.R.S32.HI R4, RZ, 0x2, R0 ;  /* 0x00000002ff047819 */ /* 0x000fe20000011400 */
[----:B------:R-:W-:Y:S02]  /*1210*/  IMAD.SHL.U32 R9, R0, 0x20, RZ ;  /* 0x0000002000097824 */ /* 0x000fe400078e00ff */
[----:B------:R-:W-:Y:S01]  /*1220*/  @!P6 IMAD.MOV R29, RZ, RZ, -R29 ;  /* 0x000000ffff1de224 */ /* 0x000fe200078e0a1d */
[----:B------:R-:W-:Y:S01]  /*1230*/  ISETP.GT.U32.AND P6, PT, R2, R33, PT ;  /* 0x000000210200720c */ /* 0x000fe20003fc4070 */
[C---:B------:R-:W-:Y:S01]  /*1240*/  IMAD.SHL.U32 R3, R0.reuse, 0x10, RZ ;  /* 0x0000001000037824 */ /* 0x040fe200078e00ff */
[----:B------:R-:W-:Y:S01]  /*1250*/  LOP3.LUT R9, R9, 0x60, RZ, 0xc0, !PT ;  /* 0x0000006009097812 */ /* 0x000fe200078ec0ff */
[----:B------:R-:W-:Y:S01]  /*1260*/  IMAD.SHL.U32 R13, R0, 0x8, RZ ;  /* 0x00000008000d7824 */ /* 0x000fe200078e00ff */
[----:B------:R-:W-:Y:S01]  /*1270*/  SGXT R4, R4, 0x1 ;  /* 0x000000010404781a */ /* 0x000fe20000000200 */
[----:B------:R-:W-:Y:S01]  /*1280*/  IMAD.MOV.U32 R22, RZ, RZ, R11 ;  /* 0x000000ffff167224 */ /* 0x000fe200078e000b */
[----:B------:R-:W-:Y:S01]  /*1290*/  SGXT R0, R5, 0x1 ;  /* 0x000000010500781a */ /* 0x000fe20000000200 */
[----:B------:R-:W-:Y:S01]  /*12a0*/  @!P3 IMAD.MOV R24, RZ, RZ, -R24 ;  /* 0x000000ffff18b224 */ /* 0x000fe200078e0a18 */
[----:B------:R-:W-:Y:S01]  /*12b0*/  LOP3.LUT R11, R9, 0x90, R4, 0xf8, !PT ;  /* 0x00000090090b7812 */ /* 0x000fe200078ef804 */
[--C-:B------:R-:W-:Y:S01]  /*12c0*/  @!P0 IMAD.IADD R35, R35, 0x1, -R2.reuse ;  /* 0x0000000123238824 */ /* 0x100fe200078e0a02 */
[----:B------:R-:W-:Y:S01]  /*12d0*/  LOP3.LUT R5, R3, 0x100, RZ, 0xc0, !PT ;  /* 0x0000010003057812 */ /* 0x000fe200078ec0ff */
[--C-:B------:R-:W-:Y:S01]  /*12e0*/  @!P5 IMAD.IADD R23, R23, 0x1, -R2.reuse ;  /* 0x000000011717d824 */ /* 0x100fe200078e0a02 */
[----:B------:R-:W-:Y:S01]  /*12f0*/  LOP3.LUT R3, R0, 0x90, RZ, 0xc0, !PT ;  /* 0x0000009000037812 */ /* 0x000fe200078ec0ff */
[----:B------:R-:W-:Y:S01]  /*1300*/  @!P6 IMAD.IADD R33, R33, 0x1, -R2 ;  /* 0x000000012121e824 */ /* 0x000fe200078e0a02 */
[----:B------:R-:W-:Y:S01]  /*1310*/  LOP3.LUT R0, R11, 0x10, R6, 0x78, !PT ;  /* 0x000000100b007812 */ /* 0x000fe200078e7806 */
[----:B------:R-:W-:Y:S01]  /*1320*/  @!P4 IMAD.MOV R22, RZ, RZ, -R22 ;  /* 0x000000ffff16c224 */ /* 0x000fe200078e0a16 */
[----:B------:R-:W-:Y:S01]  /*1330*/  ISETP.GT.U32.AND P3, PT, R2, R17, PT ;  /* 0x000000110200720c */ /* 0x000fe20003f64070 */
[----:B------:R-:W-:Y:S01]  /*1340*/  @!P2 IMAD.MOV R25, RZ, RZ, -R25 ;  /* 0x000000ffff19a224 */ /* 0x000fe200078e0a19 */
[----:B------:R-:W-:Y:S01]  /*1350*/  ISETP.GE.AND P5, PT, R41, RZ, PT ;  /* 0x000000ff2900720c */ /* 0x000fe20003fa6270 */
[----:B0-----:R-:W-:Y:S01]  /*1360*/  IMAD R62, R57, R32, RZ ;  /* 0x00000020393e7224 */ /* 0x001fe200078e02ff */
[----:B------:R-:W-:Y:S01]  /*1370*/  IADD3 R5, PT, PT, R0, UR4, R5 ;  /* 0x0000000400057c10 */ /* 0x000fe2000fffe005 */
[----:B------:R-:W-:Y:S01]  /*1380*/  IMAD.SHL.U32 R63, R32, 0x20, RZ ;  /* 0x00000020203f7824 */ /* 0x000fe200078e00ff */
[C---:B------:R-:W-:Y:S01]  /*1390*/  ISETP.GT.U32.AND P0, PT, R2.reuse, R35, PT ;  /* 0x000000230200720c */ /* 0x040fe20003f04070 */
[----:B------:R-:W0:Y:S01]  /*13a0*/  LDC R0, c[0x0][0x3b0] ;  /* 0x0000ec00ff007b82 */ /* 0x000e220000000800 */
[----:B------:R-:W-:-:S02]  /*13b0*/  ISETP.GT.U32.AND P4, PT, R2, R23, PT ;  /* 0x000000170200720c */ /* 0x000fc40003f84070 */
[----:B------:R-:W-:Y:S02]  /*13c0*/  ISETP.GT.U32.AND P6, PT, R2, R33, PT ;  /* 0x000000210200720c */ /* 0x000fe40003fc4070 */
[----:B------:R-:W-:Y:S01]  /*13d0*/  LOP3.LUT R4, R13, 0x30, R6, 0x48, !PT ;  /* 0x000000300d047812 */ /* 0x000fe200078e4806 */
[----:B------:R-:W-:Y:S01]  /*13e0*/  @!P3 IMAD.IADD R17, R17, 0x1, -R2 ;  /* 0x000000011111b824 */ /* 0x000fe200078e0a02 */
[----:B------:R-:W-:Y:S01]  /*13f0*/  ISETP.GE.AND P3, PT, R38, RZ, PT ;  /* 0x000000ff2600720c */ /* 0x000fe20003f66270 */
[----:B------:R-:W2:Y:S01]  /*1400*/  LDC.64 R12, c[0x0][0x388] ;  /* 0x0000e200ff0c7b82 */ /* 0x000ea20000000a00 */
[----:B------:R-:W-:Y:S01]  /*1410*/  @!P5 IMAD.MOV R31, RZ, RZ, -R31 ;  /* 0x000000ffff1fd224 */ /* 0x000fe200078e0a1f */
[----:B------:R-:W-:Y:S01]  /*1420*/  ISETP.GE.AND P5, PT, R39, RZ, PT ;  /* 0x000000ff2700720c */ /* 0x000fe20003fa6270 */
[----:B------:R-:W-:Y:S01]  /*1430*/  IMAD.IADD R4, R4, 0x1, R37 ;  /* 0x0000000104047824 */ /* 0x000fe200078e0225 */
[----:B------:R-:W-:Y:S01]  /*1440*/  LOP3.LUT R6, R3, 0x17e, R6, 0x78, !PT ;  /* 0x0000017e03067812 */ /* 0x000fe200078e7806 */
[----:B------:R-:W-:Y:S01]  /*1450*/  @!P0 IMAD.IADD R35, R35, 0x1, -R2 ;  /* 0x0000000123238824 */ /* 0x000fe200078e0a02 */
[----:B------:R-:W-:-:S02]  /*1460*/  @!P4 IADD3 R23, PT, PT, R23, -R2, RZ ;  /* 0x800000021717c210 */ /* 0x000fc40007ffe0ff */
[----:B------:R-:W-:Y:S01]  /*1470*/  @!P6 IMAD.IADD R33, R33, 0x1, -R2 ;  /* 0x000000012121e824 */ /* 0x000fe200078e0a02 */
[----:B------:R-:W-:Y:S01]  /*1480*/  ISETP.NE.AND P0, PT, R27, RZ, PT ;  /* 0x000000ff1b00720c */ /* 0x000fe20003f05270 */
[----:B------:R-:W-:Y:S01]  /*1490*/  @!P1 IMAD.MOV R35, RZ, RZ, -R35 ;  /* 0x000000ffff239224 */ /* 0x000fe200078e0a23 */
[----:B------:R-:W-:Y:S01]  /*14a0*/  ISETP.GE.AND P4, PT, R36, RZ, PT ;  /* 0x000000ff2400720c */ /* 0x000fe20003f86270 */
[----:B------:R-:W-:Y:S01]  /*14b0*/  @!P3 IMAD.MOV R17, RZ, RZ, -R17 ;  /* 0x000000ffff11b224 */ /* 0x000fe200078e0a11 */
[----:B------:R-:W-:Y:S02]  /*14c0*/  ISETP.GE.AND P6, PT, R10, RZ, PT ;  /* 0x000000ff0a00720c */ /* 0x000fe40003fc6270 */
[----:B------:R-:W-:Y:S01]  /*14d0*/  LOP3.LUT R27, RZ, R27, RZ, 0x33, !PT ;  /* 0x0000001bff1b7212 */ /* 0x000fe200078e33ff */
[----:B------:R-:W4:Y:S01]  /*14e0*/  LDC.64 R10, c[0x0][0x380] ;  /* 0x0000e000ff0a7b82 */ /* 0x000f220000000a00 */
[----:B------:R-:W-:Y:S01]  /*14f0*/  @!P5 IMAD.MOV R15, RZ, RZ, -R15 ;  /* 0x000000ffff0fd224 */ /* 0x000fe200078e0a0f */
[----:B------:R-:W-:-:S02]  /*1500*/  LOP3.LUT R3, R56, 0x10, RZ, 0xfc, !PT ;  /* 0x0000001038037812 */ /* 0x000fc400078efcff */
[C---:B------:R-:W-:Y:S02]  /*1510*/  SEL R16, R27.reuse, R16, !P0 ;  /* 0x000000101b107207 */ /* 0x040fe40004000000 */
[----:B------:R-:W-:Y:S01]  /*1520*/  SEL R21, R27, R21, !P0 ;  /* 0x000000151b157207 */ /* 0x000fe20004000000 */
[----:B------:R-:W-:Y:S01]  /*1530*/  IMAD R59, R3, R61, RZ ;  /* 0x0000003d033b7224 */ /* 0x000fe200078e02ff */
[C---:B------:R-:W-:Y:S01]  /*1540*/  SEL R18, R27.reuse, R18, !P0 ;  /* 0x000000121b127207 */ /* 0x040fe20004000000 */
[----:B0-----:R-:W-:Y:S01]  /*1550*/  IMAD R65, R16, R0, RZ ;  /* 0x0000000010417224 */ /* 0x001fe200078e02ff */
[C---:B------:R-:W-:Y:S01]  /*1560*/  SEL R19, R27.reuse, R19, !P0 ;  /* 0x000000131b137207 */ /* 0x040fe20004000000 */
[----:B------:R-:W-:Y:S01]  /*1570*/  @!P4 IMAD.MOV R23, RZ, RZ, -R23 ;  /* 0x000000ffff17c224 */ /* 0x000fe200078e0a17 */
[C---:B------:R-:W-:Y:S01]  /*1580*/  SEL R22, R27.reuse, R22, !P0 ;  /* 0x000000161b167207 */ /* 0x040fe20004000000 */
[----:B------:R-:W-:Y:S01]  /*1590*/  @!P6 IMAD.MOV R33, RZ, RZ, -R33 ;  /* 0x000000ffff21e224 */ /* 0x000fe200078e0a21 */
[----:B------:R-:W-:Y:S01]  /*15a0*/  SEL R20, R27, R20, !P0 ;  /* 0x000000141b147207 */ /* 0x000fe20004000000 */
[-C--:B------:R-:W-:Y:S01]  /*15b0*/  IMAD R66, R21, R0.reuse, RZ ;  /* 0x0000000015427224 */ /* 0x080fe200078e02ff */
[C---:B------:R-:W-:Y:S01]  /*15c0*/  SEL R17, R27.reuse, R17, !P0 ;  /* 0x000000111b117207 */ /* 0x040fe20004000000 */
[----:B------:R-:W-:Y:S01]  /*15d0*/  IMAD R18, R18, R0, RZ ;  /* 0x0000000012127224 */ /* 0x000fe200078e02ff */
[----:B------:R-:W-:Y:S01]  /*15e0*/  SEL R26, R27, R26, !P0 ;  /* 0x0000001a1b1a7207 */ /* 0x000fe20004000000 */
[-C--:B------:R-:W-:Y:S01]  /*15f0*/  IMAD R19, R19, R0.reuse, RZ ;  /* 0x0000000013137224 */ /* 0x080fe200078e02ff */
[C---:B------:R-:W-:Y:S01]  /*1600*/  SEL R29, R27.reuse, R29, !P0 ;  /* 0x0000001d1b1d7207 */ /* 0x040fe20004000000 */
[-C--:B------:R-:W-:Y:S01]  /*1610*/  IMAD R22, R22, R0.reuse, RZ ;  /* 0x0000000016167224 */ /* 0x080fe200078e02ff */
[----:B------:R-:W-:Y:S01]  /*1620*/  SEL R15, R27, R15, !P0 ;  /* 0x0000000f1b0f7207 */ /* 0x000fe20004000000 */
[----:B------:R-:W-:Y:S01]  /*1630*/  IMAD R54, R20, R0, RZ ;  /* 0x0000000014367224 */ /* 0x000fe200078e02ff */
[----:B--2---:R-:W-:Y:S01]  /*1640*/  LEA R21, P6, R65, R12, 0x1 ;  /* 0x0000000c41157211 */ /* 0x004fe200078c08ff */
[----:B------:R-:W-:Y:S01]  /*1650*/  IMAD R40, R17, R0, RZ ;  /* 0x0000000011287224 */ /* 0x000fe200078e02ff */
[C---:B------:R-:W-:Y:S01]  /*1660*/  SEL R24, R27.reuse, R24, !P0 ;  /* 0x000000181b187207 */ /* 0x040fe20004000000 */
[-C--:B------:R-:W-:Y:S01]  /*1670*/  IMAD R26, R26, R0.reuse, RZ ;  /* 0x000000001a1a7224 */ /* 0x080fe200078e02ff */
[----:B------:R-:W-:Y:S01]  /*1680*/  SEL R31, R27, R31, !P0 ;  /* 0x0000001f1b1f7207 */ /* 0x000fe20004000000 */
[-C--:B------:R-:W-:Y:S01]  /*1690*/  IMAD R29, R29, R0.reuse, RZ ;  /* 0x000000001d1d7224 */ /* 0x080fe200078e02ff */
[----:B------:R-:W-:Y:S01]  /*16a0*/  SEL R23, R27, R23, !P0 ;  /* 0x000000171b177207 */ /* 0x000fe20004000000 */
[-C--:B------:R-:W-:Y:S01]  /*16b0*/  IMAD R15, R15, R0.reuse, RZ ;  /* 0x000000000f0f7224 */ /* 0x080fe200078e02ff */
[C---:B------:R-:W-:Y:S01]  /*16c0*/  SEL R25, R27.reuse, R25, !P0 ;  /* 0x000000191b197207 */ /* 0x040fe20004000000 */
[-C--:B------:R-:W-:Y:S01]  /*16d0*/  IMAD R24, R24, R0.reuse, RZ ;  /* 0x0000000018187224 */ /* 0x080fe200078e02ff */
[----:B------:R-:W-:Y:S01]  /*16e0*/  SEL R33, R27, R33, !P0 ;  /* 0x000000211b217207 */ /* 0x000fe20004000000 */
[----:B------:R-:W-:Y:S01]  /*16f0*/  IMAD R31, R31, R0, RZ ;  /* 0x000000001f1f7224 */ /* 0x000fe200078e02ff */
[----:B------:R-:W-:Y:S01]  /*1700*/  LEA R17, P2, R18, R12, 0x1 ;  /* 0x0000000c12117211 */ /* 0x000fe200078408ff */
[-C--:B------:R-:W-:Y:S01]  /*1710*/  IMAD R23, R23, R0.reuse, RZ ;  /* 0x0000000017177224 */ /* 0x080fe200078e02ff */
[----:B------:R-:W-:Y:S01]  /*1720*/  LEA.HI.X.SX32 R65, R65, R13, 0x1, P6 ;  /* 0x0000000d41417211 */ /* 0x000fe200030f0eff */
[-C--:B------:R-:W-:Y:S01]  /*1730*/  IMAD R25, R25, R0.reuse, RZ ;  /* 0x0000000019197224 */ /* 0x080fe200078e02ff */
[----:B------:R-:W-:Y:S01]  /*1740*/  SEL R27, R27, R35, !P0 ;  /* 0x000000231b1b7207 */ /* 0x000fe20004000000 */
[----:B------:R-:W-:Y:S01]  /*1750*/  IMAD R33, R33, R0, RZ ;  /* 0x0000000021217224 */ /* 0x000fe200078e02ff */
[-C--:B------:R-:W-:Y:S01]  /*1760*/  LEA R16, P4, R19, R12.reuse, 0x1 ;  /* 0x0000000c13107211 */ /* 0x080fe200078808ff */
[----:B------:R-:W-:Y:S01]  /*1770*/  IMAD.SHL.U32 R61, R61, 0x20, RZ ;  /* 0x000000203d3d7824 */ /* 0x000fe200078e00ff */
[----:B------:R-:W-:Y:S01]  /*1780*/  LEA R52, P6, R22, R12, 0x1 ;  /* 0x0000000c16347211 */ /* 0x000fe200078c08ff */
[----:B------:R-:W-:Y:S01]  /*1790*/  IMAD R27, R27, R0, RZ ;  /* 0x000000001b1b7224 */ /* 0x000fe200078e02ff */
[----:B------:R-:W-:-:S02]  /*17a0*/  LEA R20, P5, R66, R12, 0x1 ;  /* 0x0000000c42147211 */ /* 0x000fc400078a08ff */
[-C--:B------:R-:W-:Y:S02]  /*17b0*/  LEA R55, P3, R54, R12.reuse, 0x1 ;  /* 0x0000000c36377211 */ /* 0x080fe400078608ff */
[-C--:B------:R-:W-:Y:S02]  /*17c0*/  LEA.HI.X.SX32 R67, R18, R13.reuse, 0x1, P2 ;  /* 0x0000000d12437211 */ /* 0x080fe400010f0eff */
[----:B------:R-:W-:Y:S02]  /*17d0*/  LEA R48, P2, R26, R12, 0x1 ;  /* 0x0000000c1a307211 */ /* 0x000fe400078408ff */
[-C--:B------:R-:W-:Y:S02]  /*17e0*/  LEA.HI.X.SX32 R68, R19, R13.reuse, 0x1, P4 ;  /* 0x0000000d13447211 */ /* 0x080fe400020f0eff */
[-C--:B------:R-:W-:Y:S02]  /*17f0*/  LEA.HI.X.SX32 R53, R22, R13.reuse, 0x1, P6 ;  /* 0x0000000d16357211 */ /* 0x080fe400030f0eff */
[----:B------:R-:W-:-:S02]  /*1800*/  LEA.HI.X.SX32 R66, R66, R13, 0x1, P5 ;  /* 0x0000000d42427211 */ /* 0x000fc400028f0eff */
[-C--:B------:R-:W-:Y:S02]  /*1810*/  LEA R47, P4, R29, R12.reuse, 0x1 ;  /* 0x0000000c1d2f7211 */ /* 0x080fe400078808ff */
[-C--:B------:R-:W-:Y:S02]  /*1820*/  LEA.HI.X.SX32 R54, R54, R13.reuse, 0x1, P3 ;  /* 0x0000000d36367211 */ /* 0x080fe400018f0eff */
[-C--:B------:R-:W-:Y:S02]  /*1830*/  LEA R43, P6, R15, R12.reuse, 0x1 ;  /* 0x0000000c0f2b7211 */ /* 0x080fe400078c08ff */
[-C--:B------:R-:W-:Y:S02]  /*1840*/  LEA R51, P5, R24, R12.reuse, 0x1 ;  /* 0x0000000c18337211 */ /* 0x080fe400078a08ff */
[----:B------:R-:W-:Y:S02]  /*1850*/  LEA R44, P3, R31, R12, 0x1 ;  /* 0x0000000c1f2c7211 */ /* 0x000fe400078608ff */
[----:B------:R-:W-:-:S02]  /*1860*/  LEA.HI.X.SX32 R49, R26, R13, 0x1, P2 ;  /* 0x0000000d1a317211 */ /* 0x000fc400010f0eff */
[----:B------:R-:W-:Y:S02]  /*1870*/  LEA R38, P2, R23, R12, 0x1 ;  /* 0x0000000c17267211 */ /* 0x000fe400078408ff */
[-C--:B------:R-:W-:Y:S02]  /*1880*/  LEA.HI.X.SX32 R46, R29, R13.reuse, 0x1, P4 ;  /* 0x0000000d1d2e7211 */ /* 0x080fe400020f0eff */
[----:B------:R-:W-:Y:S02]  /*1890*/  CS2R R28, SRZ ;  /* 0x00000000001c7805 */ /* 0x000fe4000001ff00 */
[-C--:B------:R-:W-:Y:S02]  /*18a0*/  LEA.HI.X.SX32 R42, R15, R13.reuse, 0x1, P6 ;  /* 0x0000000d0f2a7211 */ /* 0x080fe400030f0eff */
[-C--:B----4-:R-:W-:Y:S02]  /*18b0*/  LEA R2, P1, R59, R10.reuse, 0x1 ;  /* 0x0000000a3b027211 */ /* 0x090fe400078208ff */
[----:B------:R-:W-:Y:S01]  /*18c0*/  LEA R0, P0, R60, R10, 0x1 ;  /* 0x0000000a3c007211 */ /* 0x000fe200078008ff */
[----:B-1----:R-:W-:Y:S01]  /*18d0*/  IMAD R10, R14, UR8, RZ ;  /* 0x000000080e0a7c24 */ /* 0x002fe2000f8e02ff */
[----:B------:R-:W-:-:S02]  /*18e0*/  LEA.HI.X.SX32 R50, R24, R13, 0x1, P5 ;  /* 0x0000000d18327211 */ /* 0x000fc400028f0eff */
[-C--:B------:R-:W-:Y:S02]  /*18f0*/  LEA R36, P4, R25, R12.reuse, 0x1 ;  /* 0x0000000c19247211 */ /* 0x080fe400078808ff */
[----:B------:R-:W-:Y:S02]  /*1900*/  LEA.HI.X.SX32 R45, R31, R13, 0x1, P3 ;  /* 0x0000000d1f2d7211 */ /* 0x000fe400018f0eff */
[----:B------:R-:W-:Y:S02]  /*1910*/  CS2R R30, SRZ ;  /* 0x00000000001e7805 */ /* 0x000fe4000001ff00 */
[-C--:B------:R-:W-:Y:S02]  /*1920*/  LEA R22, P6, R27, R12.reuse, 0x1 ;  /* 0x0000000c1b167211 */ /* 0x080fe400078c08ff */
[-C--:B------:R-:W-:Y:S02]  /*1930*/  LEA R41, P5, R40, R12.reuse, 0x1 ;  /* 0x0000000c28297211 */ /* 0x080fe400078a08ff */
[----:B------:R-:W-:-:S02]  /*1940*/  LEA R18, P3, R33, R12, 0x1 ;  /* 0x0000000c21127211 */ /* 0x000fc400078608ff */
[-C--:B------:R-:W-:Y:S02]  /*1950*/  LEA.HI.X.SX32 R39, R23, R13.reuse, 0x1, P2 ;  /* 0x0000000d17277211 */ /* 0x080fe400010f0eff */
[-C--:B------:R-:W-:Y:S02]  /*1960*/  LEA.HI.X.SX32 R37, R25, R13.reuse, 0x1, P4 ;  /* 0x0000000d19257211 */ /* 0x080fe400020f0eff */
[----:B------:R-:W-:Y:S02]  /*1970*/  CS2R R24, SRZ ;  /* 0x0000000000187805 */ /* 0x000fe4000001ff00 */
[----:B------:R-:W-:Y:S02]  /*1980*/  LEA.HI.X.SX32 R23, R27, R13, 0x1, P6 ;  /* 0x0000000d1b177211 */ /* 0x000fe400030f0eff */
[----:B------:R-:W-:Y:S02]  /*1990*/  CS2R R26, SRZ ;  /* 0x00000000001a7805 */ /* 0x000fe4000001ff00 */
[----:B------:R-:W-:-:S02]  /*19a0*/  LEA.HI.X.SX32 R59, R59, R11, 0x1, P1 ;  /* 0x0000000b3b3b7211 */ /* 0x000fc400008f0eff */
[----:B------:R-:W-:Y:S01]  /*19b0*/  LEA.HI.X.SX32 R60, R60, R11, 0x1, P0 ;  /* 0x0000000b3c3c7211 */ /* 0x000fe200000f0eff */
[----:B------:R-:W-:Y:S01]  /*19c0*/  IMAD.WIDE R10, R10, 0x2, RZ ;  /* 0x000000020a0a7825 */ /* 0x000fe200078e02ff */
[-C--:B------:R-:W-:Y:S02]  /*19d0*/  LEA.HI.X.SX32 R40, R40, R13.reuse, 0x1, P5 ;  /* 0x0000000d28287211 */ /* 0x080fe400028f0eff */
[----:B---3--:R-:W-:-:S07]  /*19e0*/  LEA.HI.X.SX32 R19, R33, R13, 0x1, P3 ;  /* 0x0000000d21137211 */ /* 0x008fce00018f0eff */
.L_x_1:
[----:B------:R-:W-:Y:S02]  /*19f0*/  IADD3 R14, P1, PT, R10, R0, RZ ;  /* 0x000000000a0e7210 */ /* 0x000fe40007f3e0ff */
[----:B------:R-:W-:Y:S02]  /*1a00*/  ISETP.GE.AND P0, PT, R56, UR5, PT ;  /* 0x0000000538007c0c */ /* 0x000fe4000bf06270 */
[----:B------:R-:W-:Y:S01]  /*1a10*/  ISETP.GE.AND P2, PT, R3, UR5, PT ;  /* 0x0000000503007c0c */ /* 0x000fe2000bf46270 */
[C---:B------:R-:W-:Y:S01]  /*1a20*/  IMAD.X R15, R11.reuse, 0x1, R60, P1 ;  /* 0x000000010b0f7824 */ /* 0x040fe200008e063c */
[----:B------:R-:W-:Y:S02]  /*1a30*/  IADD3 R12, P1, PT, R10, R2, RZ ;  /* 0x000000020a0c7210 */ /* 0x000fe40007f3e0ff */
[----:B------:R-:W-:Y:S02]  /*1a40*/  PRMT R71, RZ, 0x7610, R71 ;  /* 0x00007610ff477816 */ /* 0x000fe40000000047 */
[----:B------:R-:W-:Y:S01]  /*1a50*/  PRMT R35, RZ, 0x7610, R35 ;  /* 0x00007610ff237816 */ /* 0x000fe20000000023 */
[----:B------:R-:W-:-:S04]  /*1a60*/  IMAD.X R13, R11, 0x1, R59, P1 ;  /* 0x000000010b0d7824 */ /* 0x000fc800008e063b */
[----:B------:R-:W2:Y:S01]  /*1a70*/  @!P0 LDG.E.U16 R71, desc[UR6][R14.64] ;  /* 0x000000060e478981 */ /* 0x000ea2000c1e1500 */
[----:B------:R-:W-:-:S03]  /*1a80*/  ISETP.GE.AND P0, PT, R57, UR5, PT ;  /* 0x0000000539007c0c */ /* 0x000fc6000bf06270 */
[----:B------:R0:W3:Y:S01]  /*1a90*/  @!P2 LDG.E.U16 R35, desc[UR6][R12.64] ;  /* 0x000000060c23a981 */ /* 0x0000e2000c1e1500 */
[----:B------:R-:W-:Y:S01]  /*1aa0*/  PRMT R33, RZ, 0x7610, R33 ;  /* 0x00007610ff217816 */ /* 0x000fe20000000021 */
[----:B------:R-:W-:Y:S01]  /*1ab0*/  BAR.SYNC.DEFER_BLOCKING 0x0 ;  /* 0x0000000000007b1d */ /* 0x000fe20000010000 */
[----:B0-----:R-:W-:Y:S01]  /*1ac0*/  MOV R13, R23 ;  /* 0x00000017000d7202 */ /* 0x001fe20000000f00 */
[----:B------:R-:W-:-:S04]  /*1ad0*/  IMAD.MOV.U32 R12, RZ, RZ, R22 ;  /* 0x000000ffff0c7224 */ /* 0x000fc800078e0016 */
[----:B------:R-:W-:-:S05]  /*1ae0*/  IMAD.WIDE R14, R62, 0x2, R12 ;  /* 0x000000023e0e7825 */ /* 0x000fca00078e020c */
[----:B------:R0:W4:Y:S02]  /*1af0*/  @!P0 LDG.E.U16 R33, desc[UR6][R14.64] ;  /* 0x000000060e218981 */ /* 0x000124000c1e1500 */
[--C-:B0-----:R-:W-:Y:S01]  /*1b00*/  IMAD.MOV.U32 R14, RZ, RZ, R18.reuse ;  /* 0x000000ffff0e7224 */ /* 0x101fe200078e0012 */
[----:B------:R-:W-:Y:S01]  /*1b10*/  PRMT R18, RZ, 0x7610, R18 ;  /* 0x00007610ff127816 */ /* 0x000fe20000000012 */
[----:B------:R-:W-:Y:S02]  /*1b20*/  IMAD.MOV.U32 R15, RZ, RZ, R19 ;  /* 0x000000ffff0f7224 */ /* 0x000fe400078e0013 */
[----:B------:R-:W-:Y:S01]  /*1b30*/  IMAD.WIDE R22, R62, 0x2, R14 ;  /* 0x000000023e167825 */ /* 0x000fe200078e020e */
[----:B------:R-:W-:-:S04]  /*1b40*/  PRMT R19, RZ, 0x7610, R19 ;  /* 0x00007610ff137816 */ /* 0x000fc80000000013 */
[----:B------:R0:W5:Y:S02]  /*1b50*/  @!P0 LDG.E.U16 R18, desc[UR6][R22.64] ;  /* 0x0000000616128981 */ /* 0x000164000c1e1500 */
[----:B0-----:R-:W-:-:S05]  /*1b60*/  IMAD.WIDE R22, R62, 0x2, R36 ;  /* 0x000000023e167825 */ /* 0x001fca00078e0224 */
[----:B------:R0:W5:Y:S01]  /*1b70*/  @!P0 LDG.E.U16 R19, desc[UR6][R22.64] ;  /* 0x0000000616138981 */ /* 0x000162000c1e1500 */
[----:B------:R-:W-:Y:S01]  /*1b80*/  LOP3.LUT R41, R41, R40, RZ, 0x3c, !PT ;  /* 0x0000002829297212 */ /* 0x000fe200078e3cff */
[----:B------:R-:W-:Y:S01]  /*1b90*/  IMAD.WIDE R72, R62, 0x2, R38 ;  /* 0x000000023e487825 */ /* 0x000fe200078e0226 */
[----:B------:R-:W-:Y:S02]  /*1ba0*/  LOP3.LUT R43, R43, R42, RZ, 0x3c, !PT ;  /* 0x0000002a2b2b7212 */ /* 0x000fe400078e3cff */
[C---:B------:R-:W-:Y:S02]  /*1bb0*/  LOP3.LUT R40, R41.reuse, R40, RZ, 0x3c, !PT ;  /* 0x0000002829287212 */ /* 0x040fe400078e3cff */
[----:B0-----:R-:W-:Y:S02]  /*1bc0*/  PRMT R22, RZ, 0x7610, R22 ;  /* 0x00007610ff167816 */ /* 0x001fe40000000016 */
[----:B------:R-:W-:Y:S02]  /*1bd0*/  LOP3.LUT R41, R41, R40, RZ, 0x3c, !PT ;  /* 0x0000002829297212 */ /* 0x000fe400078e3cff */
[----:B------:R-:W-:-:S02]  /*1be0*/  LOP3.LUT R42, R43, R42, RZ, 0x3c, !PT ;  /* 0x0000002a2b2a7212 */ /* 0x000fc400078e3cff */
[----:B------:R0:W5:Y:S01]  /*1bf0*/  @!P0 LDG.E.U16 R22, desc[UR6][R72.64] ;  /* 0x0000000648168981 */ /* 0x000162000c1e1500 */
[----:B------:R-:W-:Y:S02]  /*1c00*/  PRMT R23, RZ, 0x7610, R23 ;  /* 0x00007610ff177816 */ /* 0x000fe40000000017 */
[----:B------:R-:W-:Y:S02]  /*1c10*/  LOP3.LUT R43, R43, R42, RZ, 0x3c, !PT ;  /* 0x0000002a2b2b7212 */ /* 0x000fe400078e3cff */
[----:B------:R-:W-:Y:S01]  /*1c20*/  PRMT R32, RZ, 0x7610, R32 ;  /* 0x00007610ff207816 */ /* 0x000fe20000000020 */
[----:B0-----:R-:W-:Y:S01]  /*1c30*/  IMAD.WIDE R72, R62, 0x2, R40 ;  /* 0x000000023e487825 */ /* 0x001fe200078e0228 */
[----:B------:R-:W-:-:S04]  /*1c40*/  LOP3.LUT R47, R47, R46, RZ, 0x3c, !PT ;  /* 0x0000002e2f2f7212 */ /* 0x000fc800078e3cff */
[----:B------:R0:W5:Y:S01]  /*1c50*/  @!P0 LDG.E.U16 R23, desc[UR6][R72.64] ;  /* 0x0000000648178981 */ /* 0x000162000c1e1500 */
[C---:B------:R-:W-:Y:S02]  /*1c60*/  LOP3.LUT R46, R47.reuse, R46, RZ, 0x3c, !PT ;  /* 0x0000002e2f2e7212 */ /* 0x040fe400078e3cff */
[----:B------:R-:W-:Y:S01]  /*1c70*/  PRMT R34, RZ, 0x7610, R34 ;  /* 0x00007610ff227816 */ /* 0x000fe20000000022 */
[----:B0-----:R-:W-:Y:S01]  /*1c80*/  IMAD.WIDE R72, R62, 0x2, R42 ;  /* 0x000000023e487825 */ /* 0x001fe200078e022a */
[----:B------:R-:W-:-:S04]  /*1c90*/  LOP3.LUT R47, R47, R46, RZ, 0x3c, !PT ;  /* 0x0000002e2f2f7212 */ /* 0x000fc800078e3cff */
[----:B------:R0:W5:Y:S01]  /*1ca0*/  @!P0 LDG.E.U16 R32, desc[UR6][R72.64] ;  /* 0x0000000648208981 */ /* 0x000162000c1e1500 */
[----:B------:R-:W-:Y:S02]  /*1cb0*/  PRMT R69, RZ, 0x7610, R69 ;  /* 0x00007610ff457816 */ /* 0x000fe40000000045 */
[----:B------:R-:W-:Y:S01]  /*1cc0*/  LOP3.LUT R51, R51, R50, RZ, 0x3c, !PT ;  /* 0x0000003233337212 */ /* 0x000fe200078e3cff */
[----:B0-----:R-:W-:-:S03]  /*1cd0*/  IMAD.WIDE R72, R62, 0x2, R44 ;  /* 0x000000023e487825 */ /* 0x001fc600078e022c */
[C---:B------:R-:W-:Y:S02]  /*1ce0*/  LOP3.LUT R50, R51.reuse, R50, RZ, 0x3c, !PT ;  /* 0x0000003233327212 */ /* 0x040fe400078e3cff */
[----:B------:R0:W5:Y:S01]  /*1cf0*/  @!P0 LDG.E.U16 R34, desc[UR6][R72.64] ;  /* 0x0000000648228981 */ /* 0x000162000c1e1500 */
[----:B------:R-:W-:Y:S02]  /*1d00*/  PRMT R70, RZ, 0x7610, R70 ;  /* 0x00007610ff467816 */ /* 0x000fe40000000046 */
[----:B------:R-:W-:Y:S01]  /*1d10*/  LOP3.LUT R51, R51, R50, RZ, 0x3c, !PT ;  /* 0x0000003233337212 */ /* 0x000fe200078e3cff */
[----:B0-----:R-:W-:-:S05]  /*1d20*/  IMAD.WIDE R72, R62, 0x2, R46 ;  /* 0x000000023e487825 */ /* 0x001fca00078e022e */
[----:B------:R0:W5:Y:S01]  /*1d30*/  @!P0 LDG.E.U16 R69, desc[UR6][R72.64] ;  /* 0x0000000648458981 */ /* 0x000162000c1e1500 */
[----:B------:R-:W-:Y:S01]  /*1d40*/  LOP3.LUT R55, R55, R54, RZ, 0x3c, !PT ;  /* 0x0000003637377212 */ /* 0x000fe200078e3cff */
[----:B0-----:R-:W-:-:S03]  /*1d50*/  IMAD.WIDE R72, R62, 0x2, R48 ;  /* 0x000000023e487825 */ /* 0x001fc600078e0230 */
[C---:B------:R-:W-:Y:S02]  /*1d60*/  LOP3.LUT R54, R55.reuse, R54, RZ, 0x3c, !PT ;  /* 0x0000003637367212 */ /* 0x040fe400078e3cff */
[----:B------:R0:W5:Y:S02]  /*1d70*/  @!P0 LDG.E.U16 R70, desc[UR6][R72.64] ;  /* 0x0000000648468981 */ /* 0x000164000c1e1500 */
[----:B------:R-:W-:Y:S01]  /*1d80*/  LOP3.LUT R55, R55, R54, RZ, 0x3c, !PT ;  /* 0x0000003637377212 */ /* 0x000fe200078e3cff */
[----:B0-----:R-:W-:-:S04]  /*1d90*/  IMAD.WIDE R72, R62, 0x2, R50 ;  /* 0x000000023e487825 */ /* 0x001fc800078e0232 */
[----:B------:R-:W-:Y:S02]  /*1da0*/  IMAD.MOV.U32 R76, RZ, RZ, R21 ;  /* 0x000000ffff4c7224 */ /* 0x000fe400078e0015 */
[----:B------:R-:W-:Y:S01]  /*1db0*/  IMAD.MOV.U32 R77, RZ, RZ, R65 ;  /* 0x000000ffff4d7224 */ /* 0x000fe200078e0041 */
[----:B--2---:R0:W-:Y:S04]  /*1dc0*/  STS.U16 [R6+UR4+0x2000], R71 ;  /* 0x0020004706007988 */ /* 0x0041e80008000404 */
[----:B---3--:R1:W-:Y:S01]  /*1dd0*/  STS.U16 [R6+UR4+0x2200], R35 ;  /* 0x0022002306007988 */ /* 0x0083e20008000404 */
[----:B0-----:R-:W-:Y:S02]  /*1de0*/  PRMT R71, RZ, 0x7610, R71 ;  /* 0x00007610ff477816 */ /* 0x001fe40000000047 */
[----:B-1----:R-:W-:-:S04]  /*1df0*/  PRMT R35, RZ, 0x7610, R35 ;  /* 0x00007610ff237816 */ /* 0x002fc80000000023 */
[----:B------:R0:W2:Y:S02]  /*1e00*/  @!P0 LDG.E.U16 R71, desc[UR6][R72.64] ;  /* 0x0000000648478981 */ /* 0x0000a4000c1e1500 */
[----:B0-----:R-:W-:-:S05]  /*1e10*/  IMAD.WIDE R72, R62, 0x2, R52 ;  /* 0x000000023e487825 */ /* 0x001fca00078e0234 */
[----:B------:R0:W3:Y:S04]  /*1e20*/  @!P0 LDG.E.U16 R35, desc[UR6][R72.64] ;  /* 0x0000000648238981 */ /* 0x0000e8000c1e1500 */
[----:B----4-:R1:W-:Y:S01]  /*1e30*/  STS.U16 [R7+UR4], R33 ;  /* 0x0000002107007988 */ /* 0x0103e20008000404 */
[----:B0-----:R-:W-:Y:S01]  /*1e40*/  IMAD.WIDE R72, R62, 0x2, R54 ;  /* 0x000000023e487825 */ /* 0x001fe200078e0236 */
[----:B-1----:R-:W-:-:S06]  /*1e50*/  PRMT R33, RZ, 0x7610, R33 ;  /* 0x00007610ff217816 */ /* 0x002fcc0000000021 */
[----:B------:R0:W4:Y:S04]  /*1e60*/  @!P0 LDG.E.U16 R33, desc[UR6][R72.64] ;  /* 0x0000000648218981 */ /* 0x000128000c1e1500 */
[----:B-----5:R-:W-:Y:S01]  /*1e70*/  STS.U16 [R7+UR4+0x200], R18 ;  /* 0x0002001207007988 */ /* 0x020fe20008000404 */
[--C-:B0-----:R-:W-:Y:S01]  /*1e80*/  IMAD.MOV.U32 R72, RZ, RZ, R16.reuse ;  /* 0x000000ffff487224 */ /* 0x101fe200078e0010 */
[----:B------:R-:W-:Y:S01]  /*1e90*/  PRMT R16, RZ, 0x7610, R16 ;  /* 0x00007610ff107816 */ /* 0x000fe20000000010 */
[----:B------:R-:W-:Y:S02]  /*1ea0*/  IMAD.MOV.U32 R73, RZ, RZ, R68 ;  /* 0x000000ffff497224 */ /* 0x000fe400078e0044 */
[----:B------:R-:W-:Y:S01]  /*1eb0*/  IMAD.WIDE R74, R62, 0x2, R72 ;  /* 0x000000023e4a7825 */ /* 0x000fe200078e0248 */
[----:B------:R0:W-:Y:S04]  /*1ec0*/  STS.U16 [R7+UR4+0x400], R19 ;  /* 0x0004001307007988 */ /* 0x0001e80008000404 */
[----:B------:R1:W5:Y:S01]  /*1ed0*/  @!P0 LDG.E.U16 R16, desc[UR6][R74.64] ;  /* 0x000000064a108981 */ /* 0x000362000c1e1500 */
[----:B------:R-:W-:Y:S01]  /*1ee0*/  PRMT R68, RZ, 0x7610, R68 ;  /* 0x00007610ff447816 */ /* 0x000fe20000000044 */
[--C-:B-1----:R-:W-:Y:S01]  /*1ef0*/  IMAD.MOV.U32 R74, RZ, RZ, R17.reuse ;  /* 0x000000ffff4a7224 */ /* 0x102fe200078e0011 */
[----:B------:R-:W-:Y:S01]  /*1f00*/  PRMT R17, RZ, 0x7610, R17 ;  /* 0x00007610ff117816 */ /* 0x000fe20000000011 */
[----:B------:R-:W-:-:S02]  /*1f10*/  IMAD.MOV.U32 R75, RZ, RZ, R67 ;  /* 0x000000ffff4b7224 */ /* 0x000fc400078e0043 */
[----:B------:R-:W-:Y:S02]  /*1f20*/  IMAD.MOV.U32 R67, RZ, RZ, R66 ;  /* 0x000000ffff437224 */ /* 0x000fe400078e0042 */
[----:B0-----:R-:W-:-:S04]  /*1f30*/  IMAD.WIDE R18, R62, 0x2, R74 ;  /* 0x000000023e127825 */ /* 0x001fc800078e024a */
[--C-:B------:R-:W-:Y:S01]  /*1f40*/  IMAD.MOV.U32 R66, RZ, RZ, R20.reuse ;  /* 0x000000ffff427224 */ /* 0x100fe200078e0014 */
[----:B------:R0:W5:Y:S01]  /*1f50*/  @!P0 LDG.E.U16 R17, desc[UR6][R18.64] ;  /* 0x0000000612118981 */ /* 0x000162000c1e1500 */
[----:B------:R-:W-:-:S03]  /*1f60*/  PRMT R20, RZ, 0x7610, R20 ;  /* 0x00007610ff147816 */ /* 0x000fc60000000014 */
[----:B------:R-:W-:Y:S01]  /*1f70*/  STS.U16 [R7+UR4+0x600], R22 ;  /* 0x0006001607007988 */ /* 0x000fe20008000404 */
[----:B0-----:R-:W-:-:S05]  /*1f80*/  IMAD.WIDE R18, R62, 0x2, R66 ;  /* 0x000000023e127825 */ /* 0x001fca00078e0242 */
[----:B------:R0:W5:Y:S04]  /*1f90*/  @!P0 LDG.E.U16 R68, desc[UR6][R18.64] ;  /* 0x0000000612448981 */ /* 0x000168000c1e1500 */
[----:B------:R-:W-:Y:S01]  /*1fa0*/  STS.U16 [R7+UR4+0x800], R23 ;  /* 0x0008001707007988 */ /* 0x000fe20008000404 */
[----:B0-----:R-:W-:-:S05]  /*1fb0*/  IMAD.WIDE R18, R62, 0x2, R76 ;  /* 0x000000023e127825 */ /* 0x001fca00078e024c */
[----:B------:R-:W5:Y:S01]  /*1fc0*/  @!P0 LDG.E.U16 R20, desc[UR6][R18.64] ;  /* 0x0000000612148981 */ /* 0x000f62000c1e1500 */
[----:B------:R-:W-:Y:S01]  /*1fd0*/  VIADD R64, R64, 0xffffffff ;  /* 0xffffffff40407836 */ /* 0x000fe20000000000 */
[----:B------:R-:W-:Y:S01]  /*1fe0*/  UIADD3 UR5, UPT, UPT, UR5, -0x20, URZ ;  /* 0xffffffe005057890 */ /* 0x000fe2000fffe0ff */
[C---:B------:R-:W-:Y:S01]  /*1ff0*/  IMAD.WIDE R72, R63.reuse, 0x2, R72 ;  /* 0x000000023f487825 */ /* 0x040fe200078e0248 */
[----:B------:R-:W-:Y:S02]  /*2000*/  STS.U16 [R7+UR4+0xa00], R32 ;  /* 0x000a002007007988 */ /* 0x000fe40008000404 */
[----:B------:R-:W-:Y:S01]  /*2010*/  ISETP.NE.U32.AND P0, PT, R64, RZ, PT ;  /* 0x000000ff4000720c */ /* 0x000fe20003f05070 */
[C---:B------:R-:W-:Y:S01]  /*2020*/  IMAD.WIDE R66, R63.reuse, 0x2, R66 ;  /* 0x000000023f427825 */ /* 0x040fe200078e0242 */
[----:B------:R-:W-:Y:S03]  /*2030*/  STS.U16 [R7+UR4+0xc00], R34 ;  /* 0x000c002207007988 */ /* 0x000fe60008000404 */
[----:B------:R-:W-:-:S04]  /*2040*/  IMAD.WIDE R76, R63, 0x2, R76 ;  /* 0x000000023f4c7825 */ /* 0x000fc800078e024c */
[----:B------:R-:W-:-:S04]  /*2050*/  IMAD.WIDE R74, R63, 0x2, R74 ;  /* 0x000000023f4a7825 */ /* 0x000fc800078e024a */
[C---:B------:R-:W-:Y:S01]  /*2060*/  IMAD.WIDE R14, R63.reuse, 0x2, R14 ;  /* 0x000000023f0e7825 */ /* 0x040fe200078e020e */
[----:B------:R-:W-:Y:S03]  /*2070*/  STS.U16 [R7+UR4+0xe00], R69 ;  /* 0x000e004507007988 */ /* 0x000fe60008000404 */
[----:B------:R-:W-:-:S04]  /*2080*/  IMAD.WIDE R12, R63, 0x2, R12 ;  /* 0x000000023f0c7825 */ /* 0x000fc800078e020c */
[----:B------:R-:W-:Y:S02]  /*2090*/  IMAD.MOV.U32 R65, RZ, RZ, R77 ;  /* 0x000000ffff417224 */ /* 0x000fe400078e004d */
[----:B------:R-:W-:-:S04]  /*20a0*/  IMAD.WIDE R52, R63, 0x2, R52 ;  /* 0x000000023f347825 */ /* 0x000fc800078e0234 */
[C---:B------:R-:W-:Y:S01]  /*20b0*/  IMAD.WIDE R48, R63.reuse, 0x2, R48 ;  /* 0x000000023f307825 */ /* 0x040fe200078e0230 */
[----:B------:R-:W-:Y:S03]  /*20c0*/  STS.U16 [R7+UR4+0x1000], R70 ;  /* 0x0010004607007988 */ /* 0x000fe60008000404 */
[----:B------:R-:W-:-:S04]  /*20d0*/  IMAD.WIDE R44, R63, 0x2, R44 ;  /* 0x000000023f2c7825 */ /* 0x000fc800078e022c */
[----:B------:R-:W-:-:S04]  /*20e0*/  IMAD.WIDE R38, R63, 0x2, R38 ;  /* 0x000000023f267825 */ /* 0x000fc800078e0226 */
[----:B------:R-:W-:-:S04]  /*20f0*/  IMAD.WIDE R36, R63, 0x2, R36 ;  /* 0x000000023f247825 */ /* 0x000fc800078e0224 */
[----:B------:R-:W-:Y:S01]  /*2100*/  IMAD.WIDE R10, R61, 0x2, R10 ;  /* 0x000000023d0a7825 */ /* 0x000fe200078e020a */
[----:B--2---:R0:W-:Y:S03]  /*2110*/  STS.U16 [R7+UR4+0x1200], R71 ;  /* 0x0012004707007988 */ /* 0x0041e60008000404 */
[----:B0-----:R-:W-:-:S04]  /*2120*/  IMAD.WIDE R70, R63, 0x2, R50 ;  /* 0x000000023f467825 */ /* 0x001fc800078e0232 */
[----:B------:R-:W-:Y:S01]  /*2130*/  IMAD.MOV.U32 R51, RZ, RZ, R70 ;  /* 0x000000ffff337224 */ /* 0x000fe200078e0046 */
[----:B---3--:R-:W-:Y:S01]  /*2140*/  STS.U16 [R7+UR4+0x1400], R35 ;  /* 0x0014002307007988 */ /* 0x008fe20008000404 */
[----:B------:R-:W-:Y:S01]  /*2150*/  MOV R50, R71 ;  /* 0x0000004700327202 */ /* 0x000fe20000000f00 */
[----:B------:R-:W-:-:S04]  /*2160*/  IMAD.WIDE R70, R63, 0x2, R46 ;  /* 0x000000023f467825 */ /* 0x000fc800078e022e */
[----:B------:R-:W-:Y:S02]  /*2170*/  IMAD.MOV.U32 R47, RZ, RZ, R70 ;  /* 0x000000ffff2f7224 */ /* 0x000fe400078e0046 */
[----:B------:R-:W-:Y:S02]  /*2180*/  IMAD.MOV.U32 R46, RZ, RZ, R71 ;  /* 0x000000ffff2e7224 */ /* 0x000fe400078e0047 */
[----:B------:R-:W-:-:S04]  /*2190*/  IMAD.WIDE R70, R63, 0x2, R40 ;  /* 0x000000023f467825 */ /* 0x000fc800078e0228 */
[----:B------:R-:W-:Y:S02]  /*21a0*/  IMAD.MOV.U32 R41, RZ, RZ, R70 ;  /* 0x000000ffff297224 */ /* 0x000fe400078e0046 */
[----:B------:R-:W-:Y:S01]  /*21b0*/  IMAD.MOV.U32 R40, RZ, RZ, R71 ;  /* 0x000000ffff287224 */ /* 0x000fe200078e0047 */
[----:B----4-:R-:W-:Y:S04]  /*21c0*/  STS.U16 [R7+UR4+0x1600], R33 ;  /* 0x0016002107007988 */ /* 0x010fe80008000404 */
[----:B-----5:R-:W-:Y:S04]  /*21d0*/  STS.U16 [R7+UR4+0x1800], R16 ;  /* 0x0018001007007988 */ /* 0x020fe80008000404 */
[----:B------:R-:W-:Y:S04]  /*21e0*/  STS.U16 [R7+UR4+0x1a00], R17 ;  /* 0x001a001107007988 */ /* 0x000fe80008000404 */
[----:B------:R0:W-:Y:S02]  /*21f0*/  STS.U16 [R7+UR4+0x1c00], R68 ;  /* 0x001c004407007988 */ /* 0x0001e40008000404 */
[----:B0-----:R-:W-:-:S02]  /*2200*/  IMAD.MOV.U32 R68, RZ, RZ, R73 ;  /* 0x000000ffff447224 */ /* 0x001fc400078e0049 */
[----:B------:R-:W-:Y:S01]  /*2210*/  STS.U16 [R7+UR4+0x1e00], R20 ;  /* 0x001e001407007988 */ /* 0x000fe20008000404 */
[----:B------:R-:W-:Y:S06]  /*2220*/  BAR.SYNC.DEFER_BLOCKING 0x0 ;  /* 0x0000000000007b1d */ /* 0x000fec0000010000 */
[----:B------:R-:W-:Y:S04]  /*2230*/  LDSM.16.MT88.4 R32, [R5+0x2000] ;  /* 0x002000000520783b */ /* 0x000fe80000004200 */
[----:B------:R-:W0:Y:S04]  /*2240*/  LDSM.16.M88.4 R20, [R4] ;  /* 0x000000000414783b */ /* 0x000e280000000200 */
[----:B------:R-:W1:Y:S01]  /*2250*/  LDSM.16.M88.4 R16, [R4+0x1000] ;  /* 0x001000000410783b */ /* 0x000e620000000200 */
[----:B0-----:R-:W-:Y:S01]  /*2260*/  HMMA.16816.F32.BF16 R24, R32, R20, R24 ;  /* 0x000000142018723c */ /* 0x001fe20000041818 */
[----:B------:R-:W-:-:S02]  /*2270*/  IMAD.MOV.U32 R20, RZ, RZ, R66 ;  /* 0x000000ffff147224 */ /* 0x000fc400078e0042 */
[----:B------:R-:W-:Y:S02]  /*2280*/  IMAD.MOV.U32 R66, RZ, RZ, R67 ;  /* 0x000000ffff427224 */ /* 0x000fe400078e0043 */
[----:B------:R-:W-:Y:S02]  /*2290*/  IMAD.MOV.U32 R21, RZ, RZ, R76 ;  /* 0x000000ffff157224 */ /* 0x000fe400078e004c */
[----:B------:R-:W-:Y:S01]  /*22a0*/  IMAD.MOV.U32 R67, RZ, RZ, R75 ;  /* 0x000000ffff437224 */ /* 0x000fe200078e004b */
[----:B-1----:R-:W-:Y:S01]  /*22b0*/  HMMA.16816.F32.BF16 R28, R32, R16, R28 ;  /* 0x00000010201c723c */ /* 0x002fe2000004181c */
[----:B------:R-:W0:Y:S01]  /*22c0*/  LDSM.16.MT88.4 R32, [R5+0x2200] ;  /* 0x002200000520783b */ /* 0x000e220000004200 */
[----:B------:R-:W-:Y:S02]  /*22d0*/  IMAD.MOV.U32 R16, RZ, RZ, R72 ;  /* 0x000000ffff107224 */ /* 0x000fe400078e0048 */
[----:B------:R-:W-:-:S04]  /*22e0*/  IMAD.WIDE R72, R63, 0x2, R54 ;  /* 0x000000023f487825 */ /* 0x000fc800078e0236 */
[----:B------:R-:W-:Y:S02]  /*22f0*/  IMAD.MOV.U32 R55, RZ, RZ, R72 ;  /* 0x000000ffff377224 */ /* 0x000fe400078e0048 */
[----:B------:R-:W-:Y:S02]  /*2300*/  IMAD.MOV.U32 R54, RZ, RZ, R73 ;  /* 0x000000ffff367224 */ /* 0x000fe400078e0049 */
[----:B------:R-:W-:-:S04]  /*2310*/  IMAD.WIDE R72, R63, 0x2, R42 ;  /* 0x000000023f487825 */ /* 0x000fc800078e022a */
[----:B------:R-:W-:Y:S02]  /*2320*/  IMAD.MOV.U32 R17, RZ, RZ, R74 ;  /* 0x000000ffff117224 */ /* 0x000fe400078e004a */
[----:B------:R-:W-:Y:S02]  /*2330*/  IMAD.MOV.U32 R43, RZ, RZ, R72 ;  /* 0x000000ffff2b7224 */ /* 0x000fe400078e0048 */
[----:B------:R-:W-:Y:S01]  /*2340*/  IMAD.MOV.U32 R42, RZ, RZ, R73 ;  /* 0x000000ffff2a7224 */ /* 0x000fe200078e0049 */
[----:B0-----:R-:W-:Y:S01]  /*2350*/  HMMA.16816.F32.BF16 R24, R32, R22, R24 ;  /* 0x000000162018723c */ /* 0x001fe20000041818 */
[----:B------:R-:W-:Y:S02]  /*2360*/  IMAD.MOV.U32 R22, RZ, RZ, R12 ;  /* 0x000000ffff167224 */ /* 0x000fe400078e000c */
[----:B------:R-:W-:-:S05]  /*2370*/  IMAD.MOV.U32 R23, RZ, RZ, R13 ;  /* 0x000000ffff177224 */ /* 0x000fca00078e000d */
[----:B------:R-:W-:Y:S01]  /*2380*/  HMMA.16816.F32.BF16 R28, R32, R18, R28 ;  /* 0x00000012201c723c */ /* 0x000fe2000004181c */
[----:B------:R-:W-:Y:S02]  /*2390*/  IMAD.MOV.U32 R18, RZ, RZ, R14 ;  /* 0x000000ffff127224 */ /* 0x000fe400078e000e */
[----:B------:R-:W-:Y:S01]  /*23a0*/  IMAD.MOV.U32 R19, RZ, RZ, R15 ;  /* 0x000000ffff137224 */ /* 0x000fe200078e000f */
[----:B------:R-:W-:Y:S01]  /*23b0*/  NOP ;  /* 0x0000000000007918 */ /* 0x000fe20000000000 */
[----:B------:R-:W-:-:S15]  /*23c0*/  @P0 BRA `(.L_x_1) ;  /* 0xfffffff400880947 */ /* 0x000fde000383ffff */
[----:B------:R-:W-:Y:S02]  /*23d0*/  F2FP.BF16.F32.PACK_AB R31, R31, R27 ;  /* 0x0000001b1f1f723e */ /* 0x000fe400000010ff */
[----:B------:R-:W-:Y:S02]  /*23e0*/  F2FP.BF16.F32.PACK_AB R30, R30, R26 ;  /* 0x0000001a1e1e723e */ /* 0x000fe400000010ff */
[----:B------:R-:W-:Y:S02]  /*23f0*/  F2FP.BF16.F32.PACK_AB R25, R29, R25 ;  /* 0x000000191d19723e */ /* 0x000fe400000010ff */
[----:B------:R-:W-:-:S07]  /*2400*/  F2FP.BF16.F32.PACK_AB R24, R28, R24 ;  /* 0x000000181c18723e */ /* 0x000fce00000010ff */
.L_x_0:
[----:B------:R-:W0:Y:S01]  /*2410*/  S2R R6, SR_TID.X ;  /* 0x0000000000067919 */ /* 0x000e220000002100 */
[----:B------:R-:W1:Y:S01]  /*2420*/  S2UR UR5, SR_CgaCtaId ;  /* 0x00000000000579c3 */ /* 0x000e620000008800 */
[----:B------:R-:W-:Y:S01]  /*2430*/  UMOV UR4, 0x400 ;  /* 0x0000040000047882 */ /* 0x000fe20000000000 */
[----:B------:R-:W2:Y:S01]  /*2440*/  LDCU.128 UR8, c[0x0][0x390] ;  /* 0x00007200ff0877ac */ /* 0x000ea20008000c00 */
[C-C-:B------:R-:W-:Y:S02]  /*2450*/  LOP3.LUT R13, R8.reuse, 0x60, R56.reuse, 0xfe, !PT ;  /* 0x00000060080d7812 */ /* 0x140fe400078efe38 */
[C-C-:B------:R-:W-:Y:S02]  /*2460*/  LOP3.LUT R4, R8.reuse, 0x50, R56.reuse, 0xfe, !PT ;  /* 0x0000005008047812 */ /* 0x140fe400078efe38 */
[----:B------:R-:W-:Y:S01]  /*2470*/  LOP3.LUT R11, R8, 0x40, R56, 0xfe, !PT ;  /* 0x00000040080b7812 */ /* 0x000fe200078efe38 */
[----:B------:R-:W3:Y:S08]  /*2480*/  LDC R15, c[0x0][0x3b8] ;  /* 0x0000ee00ff0f7b82 */ /* 0x000ef00000000800 */
[----:B------:R-:W-:Y:S01]  /*2490*/  BAR.SYNC.DEFER_BLOCKING 0x0 ;  /* 0x0000000000007b1d */ /* 0x000fe20000010000 */
[----:B--2---:R-:W-:Y:S01]  /*24a0*/  ISETP.GE.AND P0, PT, R58, UR10, PT ;  /* 0x0000000a3a007c0c */ /* 0x004fe2000bf06270 */
[----:B-1----:R-:W-:-:S04]  /*24b0*/  ULEA UR4, UR5, UR4, 0x18 ;  /* 0x0000000405047291 */ /* 0x002fc8000f8ec0ff */
[----:B------:R-:W1:Y:S01]  /*24c0*/  LDCU UR5, c[0x0][0x3b4] ;  /* 0x00007680ff0577ac */ /* 0x000e620008000800 */
[C---:B0-----:R-:W-:Y:S01]  /*24d0*/  LOP3.LUT R0, R6.reuse, 0xe0, RZ, 0xc0, !PT ;  /* 0x000000e006007812 */ /* 0x041fe200078ec0ff */
[----:B------:R-:W-:Y:S01]  /*24e0*/  IMAD.SHL.U32 R2, R6, 0x80, RZ ;  /* 0x0000008006027824 */ /* 0x000fe200078e00ff */
[----:B------:R-:W-:-:S03]  /*24f0*/  LOP3.LUT R9, R9, 0x1c, R6, 0xf8, !PT ;  /* 0x0000001c09097812 */ /* 0x000fc600078ef806 */
[----:B------:R-:W-:Y:S01]  /*2500*/  IMAD.SHL.U32 R0, R0, 0x4, RZ ;  /* 0x0000000400007824 */ /* 0x000fe200078e00ff */
[----:B------:R-:W-:-:S04]  /*2510*/  LOP3.LUT R2, R2, 0xc00, RZ, 0xc0, !PT ;  /* 0x00000c0002027812 */ /* 0x000fc800078ec0ff */
[----:B------:R-:W-:Y:S01]  /*2520*/  LOP3.LUT R9, R9, R0, RZ, 0xfc, !PT ;  /* 0x0000000009097212 */ /* 0x000fe200078efcff */
[----:B------:R-:W-:Y:S02]  /*2530*/  IMAD R57, R57, 0x4, R2 ;  /* 0x0000000439397824 */ /* 0x000fe400078e0202 */
[----:B-1----:R-:W-:Y:S01]  /*2540*/  IMAD R58, R58, UR5, RZ ;  /* 0x000000053a3a7c24 */ /* 0x002fe2000f8e02ff */
[C---:B------:R-:W-:Y:S01]  /*2550*/  LOP3.LUT R0, R9.reuse, 0x40, RZ, 0x3c, !PT ;  /* 0x0000004009007812 */ /* 0x040fe200078e3cff */
[----:B------:R-:W-:Y:S01]  /*2560*/  STS [R9+UR4], R24 ;  /* 0x0000001809007988 */ /* 0x000fe20008000804 */
[C---:B------:R-:W-:Y:S02]  /*2570*/  LOP3.LUT R3, R9.reuse, 0x20, RZ, 0x3c, !PT ;  /* 0x0000002009037812 */ /* 0x040fe400078e3cff */
[----:B------:R-:W-:Y:S01]  /*2580*/  LOP3.LUT R2, R9, 0x60, RZ, 0x3c, !PT ;  /* 0x0000006009027812 */ /* 0x000fe200078e3cff */
[----:B------:R0:W-:Y:S01]  /*2590*/  STS [R0+UR4+0x800], R25 ;  /* 0x0008001900007988 */ /* 0x0001e20008000804 */
[----:B------:R-:W-:-:S02]  /*25a0*/  LOP3.LUT R57, R57, 0xe0, R6, 0x78, !PT ;  /* 0x000000e039397812 */ /* 0x000fc400078e7806 */
[C---:B------:R-:W-:Y:S01]  /*25b0*/  LEA R18, P2, R58.reuse, UR8, 0x1 ;  /* 0x000000083a127c11 */ /* 0x040fe2000f8408ff */
[----:B------:R-:W-:Y:S03]  /*25c0*/  STS [R3+UR4+0x400], R30 ;  /* 0x0004001e03007988 */ /* 0x000fe60008000804 */
[----:B------:R-:W-:Y:S01]  /*25d0*/  LEA.HI.X.SX32 R58, R58, UR9, 0x1, P2 ;  /* 0x000000093a3a7c11 */ /* 0x000fe200090f0eff */
[----:B------:R1:W-:Y:S01]  /*25e0*/  STS [R2+UR4+0xc00], R31 ;  /* 0x000c001f02007988 */ /* 0x0003e20008000804 */
[----:B0-----:R-:W-:Y:S01]  /*25f0*/  LOP3.LUT R0, R8, R56, RZ, 0xfc, !PT ;  /* 0x0000003808007212 */ /* 0x001fe200078efcff */
[----:B------:R-:W-:Y:S03]  /*2600*/  BAR.SYNC.DEFER_BLOCKING 0x0 ;  /* 0x0000000000007b1d */ /* 0x000fe60000010000 */
[C---:B------:R-:W-:Y:S01]  /*2610*/  ISETP.LT.AND P1, PT, R0.reuse, UR11, !P0 ;  /* 0x0000000b00007c0c */ /* 0x040fe2000c721270 */
[----:B---3--:R-:W-:Y:S01]  /*2620*/  IMAD R5, R0, R15, RZ ;  /* 0x0000000f00057224 */ /* 0x008fe200078e02ff */
[----:B------:R-:W-:-:S02]  /*2630*/  LOP3.LUT R0, R8, 0x20, R56, 0xfe, !PT ;  /* 0x0000002008007812 */ /* 0x000fc400078efe38 */
[----:B------:R-:W-:Y:S01]  /*2640*/  LOP3.LUT R56, R8, 0x10, R56, 0xfe, !PT ;  /* 0x0000001008387812 */ /* 0x000fe200078efe38 */
[----:B------:R-:W-:Y:S01]  /*2650*/  IMAD R9, R15, 0x20, R5 ;  /* 0x000000200f097824 */ /* 0x000fe200078e0205 */
[----:B------:R-:W-:Y:S02]  /*2660*/  LEA.HI R8, R6, R8, RZ, 0x1c ;  /* 0x0000000806087211 */ /* 0x000fe400078fe0ff */
[C---:B-1----:R-:W-:Y:S01]  /*2670*/  LEA R2, P2, R5.reuse, R18, 0x1 ;  /* 0x0000001205027211 */ /* 0x042fe200078408ff */
[CC--:B------:R-:W-:Y:S01]  /*2680*/  IMAD R7, R56.reuse, R15.reuse, RZ ;  /* 0x0000000f38077224 */ /* 0x0c0fe200078e02ff */
[----:B------:R-:W-:Y:S01]  /*2690*/  ISETP.LT.AND P6, PT, R56, UR11, !P0 ;  /* 0x0000000b38007c0c */ /* 0x000fe2000c7c1270 */
[----:B------:R-:W-:Y:S01]  /*26a0*/  VIADD R6, R8, 0x30 ;  /* 0x0000003008067836 */ /* 0x000fe20000000000 */
[----:B------:R-:W-:Y:S01]  /*26b0*/  LEA.HI.X.SX32 R3, R5, R58, 0x1, P2 ;  /* 0x0000003a05037211 */ /* 0x000fe200010f0eff */
[----:B------:R-:W-:Y:S01]  /*26c0*/  IMAD R12, R15, 0x20, R9 ;  /* 0x000000200f0c7824 */ /* 0x000fe200078e0209 */
[----:B------:R-:W-:Y:S01]  /*26d0*/  ISETP.LT.AND P2, PT, R4, UR11, !P0 ;  /* 0x0000000b04007c0c */ /* 0x000fe2000c741270 */
[-C--:B------:R-:W-:Y:S01]  /*26e0*/  IMAD R10, R6, R15.reuse, RZ ;  /* 0x0000000f060a7224 */ /* 0x080fe200078e02ff */
[----:B------:R-:W-:Y:S01]  /*26f0*/  ISETP.LT.AND P5, PT, R0, UR11, !P0 ;  /* 0x0000000b00007c0c */ /* 0x000fe2000c7a1270 */
[----:B------:R-:W-:Y:S01]  /*2700*/  VIADD R0, R8, 0x70 ;  /* 0x0000007008007836 */ /* 0x000fe20000000000 */
[----:B------:R-:W-:Y:S01]  /*2710*/  LEA R4, P3, R7, R18, 0x1 ;  /* 0x0000001207047211 */ /* 0x000fe200078608ff */
[----:B------:R-:W-:Y:S01]  /*2720*/  IMAD R14, R15, 0x10, R12 ;  /* 0x000000100f0e7824 */ /* 0x000fe200078e020c */
[----:B------:R-:W-:Y:S01]  /*2730*/  ISETP.LT.AND P4, PT, R6, UR11, !P0 ;  /* 0x0000000b06007c0c */ /* 0x000fe2000c781270 */
[----:B------:R-:W-:Y:S01]  /*2740*/  IMAD R16, R0, R15, RZ ;  /* 0x0000000f00107224 */ /* 0x000fe200078e02ff */
[----:B------:R-:W0:Y:S01]  /*2750*/  LDS R17, [R57+UR4] ;  /* 0x0000000439117984 */ /* 0x000e220008000800 */
[----:B------:R-:W-:Y:S01]  /*2760*/  LEA.HI.X.SX32 R5, R7, R58, 0x1, P3 ;  /* 0x0000003a07057211 */ /* 0x000fe200018f0eff */
[----:B------:R-:W-:-:S02]  /*2770*/  IMAD R15, R15, 0x10, R14 ;  /* 0x000000100f0f7824 */ /* 0x000fc400078e020e */
[----:B------:R-:W1:Y:S04]  /*2780*/  LDS R19, [R57+UR4+0x100] ;  /* 0x0001000439137984 */ /* 0x000e680008000800 */
[----:B------:R-:W2:Y:S04]  /*2790*/  LDS R21, [R57+UR4+0x200] ;  /* 0x0002000439157984 */ /* 0x000ea80008000800 */
[----:B------:R-:W3:Y:S04]  /*27a0*/  LDS R23, [R57+UR4+0x300] ;  /* 0x0003000439177984 */ /* 0x000ee80008000800 */
[----:B0-----:R0:W-:Y:S01]  /*27b0*/  @P1 STG.E.U16 desc[UR6][R2.64], R17 ;  /* 0x0000001102001986 */ /* 0x0011e2000c101506 */
[----:B------:R-:W-:-:S03]  /*27c0*/  LEA R6, P1, R9, R18, 0x1 ;  /* 0x0000001209067211 */ /* 0x000fc600078208ff */
[----:B-1----:R1:W-:Y:S01]  /*27d0*/  @P6 STG.E.U16 desc[UR6][R4.64], R19 ;  /* 0x0000001304006986 */ /* 0x0023e2000c101506 */
[----:B------:R-:W-:Y:S02]  /*27e0*/  LEA.HI.X.SX32 R7, R9, R58, 0x1, P1 ;  /* 0x0000003a09077211 */ /* 0x000fe400008f0eff */
[----:B------:R-:W-:-:S03]  /*27f0*/  LEA R8, P1, R12, R18, 0x1 ;  /* 0x000000120c087211 */ /* 0x000fc600078208ff */
[----:B--2---:R2:W-:Y:S01]  /*2800*/  @P5 STG.E.U16 desc[UR6][R6.64], R21 ;  /* 0x0000001506005986 */ /* 0x0045e2000c101506 */
[----:B------:R-:W-:Y:S02]  /*2810*/  LEA.HI.X.SX32 R9, R12, R58, 0x1, P1 ;  /* 0x0000003a0c097211 */ /* 0x000fe400008f0eff */
[CC--:B0-----:R-:W-:Y:S02]  /*2820*/  LEA R2, P3, R10.reuse, R18.reuse, 0x1 ;  /* 0x000000120a027211 */ /* 0x0c1fe400078608ff */
[----:B------:R-:W-:Y:S02]  /*2830*/  PRMT R17, R17, 0x7632, R17 ;  /* 0x0000763211117816 */ /* 0x000fe40000000011 */
[----:B-1----:R-:W-:Y:S02]  /*2840*/  LEA R4, P1, R15, R18, 0x1 ;  /* 0x000000120f047211 */ /* 0x002fe400078208ff */
[----:B------:R-:W-:Y:S02]  /*2850*/  LEA.HI.X.SX32 R3, R10, R58, 0x1, P3 ;  /* 0x0000003a0a037211 */ /* 0x000fe400018f0eff */
[----:B------:R-:W-:-:S02]  /*2860*/  ISETP.LT.AND P3, PT, R11, UR11, !P0 ;  /* 0x0000000b0b007c0c */ /* 0x000fc4000c761270 */
[----:B------:R-:W-:Y:S01]  /*2870*/  LEA.HI.X.SX32 R5, R15, R58, 0x1, P1 ;  /* 0x0000003a0f057211 */ /* 0x000fe200008f0eff */
[----:B---3--:R2:W-:Y:S01]  /*2880*/  @P4 STG.E.U16 desc[UR6][R2.64], R23 ;  /* 0x0000001702004986 */ /* 0x0085e2000c101506 */
[----:B------:R-:W-:Y:S02]  /*2890*/  ISETP.LT.AND P1, PT, R13, UR11, !P0 ;  /* 0x0000000b0d007c0c */ /* 0x000fe4000c721270 */
[----:B------:R-:W-:Y:S02]  /*28a0*/  ISETP.LT.AND P0, PT, R0, UR11, !P0 ;  /* 0x0000000b00007c0c */ /* 0x000fe4000c701270 */
[C---:B------:R-:W-:Y:S02]  /*28b0*/  LEA R10, P6, R14.reuse, R18, 0x1 ;  /* 0x000000120e0a7211 */ /* 0x040fe400078c08ff */
[----:B------:R-:W-:Y:S02]  /*28c0*/  PRMT R19, R19, 0x7632, R19 ;  /* 0x0000763213137816 */ /* 0x000fe40000000013 */
[----:B------:R-:W-:Y:S01]  /*28d0*/  LEA.HI.X.SX32 R11, R14, R58, 0x1, P6 ;  /* 0x0000003a0e0b7211 */ /* 0x000fe200030f0eff */
[----:B------:R2:W-:Y:S01]  /*28e0*/  @P3 STG.E.U16 desc[UR6][R8.64], R17 ;  /* 0x0000001108003986 */ /* 0x0005e2000c101506 */
[----:B------:R-:W-:-:S02]  /*28f0*/  PRMT R0, R21, 0x7632, R0 ;  /* 0x0000763215007816 */ /* 0x000fc40000000000 */
[C---:B------:R-:W-:Y:S01]  /*2900*/  LEA R12, P6, R16.reuse, R18, 0x1 ;  /* 0x00000012100c7211 */ /* 0x040fe200078c08ff */
[----:B------:R2:W-:Y:S03]  /*2910*/  @P2 STG.E.U16 desc[UR6][R10.64], R19 ;  /* 0x000000130a002986 */ /* 0x0005e6000c101506 */
[----:B------:R-:W-:Y:S01]  /*2920*/  LEA.HI.X.SX32 R13, R16, R58, 0x1, P6 ;  /* 0x0000003a100d7211 */ /* 0x000fe200030f0eff */
[----:B------:R2:W-:Y:S01]  /*2930*/  @P1 STG.E.U16 desc[UR6][R4.64], R0 ;  /* 0x0000000004001986 */ /* 0x0005e2000c101506 */
[----:B------:R-:W-:Y:S07]  /*2940*/  @!P0 EXIT ;  /* 0x000000000000894d */ /* 0x000fee0003800000 */
[----:B--2---:R-:W-:-:S05]  /*2950*/  PRMT R6, R23, 0x7632, R6 ;  /* 0x0000763217067816 */ /* 0x004fca0000000006 */
[----:B------:R-:W-:Y:S01]  /*2960*/  STG.E.U16 desc[UR6][R12.64], R6 ;  /* 0x000000060c007986 */ /* 0x000fe2000c101506 */
[----:B------:R-:W-:Y:S05]  /*2970*/  EXIT ;  /* 0x000000000000794d */ /* 0x000fea0003800000 */
.L_x_2:
[----:B------:R-:W-:-:S00]  /*2980*/  BRA `(.L_x_2) ;  /* 0xfffffffc00fc7947 */ /* 0x000fc0000383ffff */
[----:B------:R-:W-:-:S00]  /*2990*/  NOP ;  /* 0x0000000000007918 */ /* 0x000fc00000000000 */
        /* <DEDUP_REMOVED lines=14> */
.L_x_3:


//--------------------- .nv.shared.matmul_kernel  --------------------------
	.section	.nv.shared.matmul_kernel,"aw",@nobits
	.sectionflags	@""
	.align	16
	.zero		1024


//--------------------- .nv.shared.reserved.0     --------------------------
	.section	.nv.shared.reserved.0,"aw",@nobits
	.weak		__nv_reservedSMEM_offset_0_alias
	.size		__nv_reservedSMEM_offset_0_alias, 0, 64
	.other		__nv_reservedSMEM_offset_0_alias,@"STO_CUDA_RESERVED_SHARED STV_DEFAULT"
__nv_reservedSMEM_offset_0_alias:
	.zero		0
	.zero		64


//--------------------- .nv.constant0.matmul_kernel --------------------------
	.section	.nv.constant0.matmul_kernel,"a",@progbits
	.sectionflags	@""
	.align	4
.nv.constant0.matmul_kernel:
	.zero		976


//--------------------- SYMBOLS --------------------------

	.type		.nv.reservedSmem.offset0,@object
	.size		.nv.reservedSmem.offset0,0x4
	.type		.nv.reservedSmem.cap,@object
	.size		.nv.reservedSmem.cap,0x4
